	.target	sm_80

	.elftype	@"ET_EXEC"


//--------------------- .note.nv.tkinfo           --------------------------
	.section	.note.nv.tkinfo,"",@"SHT_NOTE"
	.sectionflags	@"SHF_NOTE_NV_TKINFO"
	.tkinfo
        /*0018*/ 	.word	0x00000002
        /*0030*/ 	.string	""
        /*0030*/ 	.string	"ptxas"
        /*0030*/ 	.string	"Cuda compilation tools, release 13.0, V13.0.88"
        /*0030*/ 	.string	"Build cuda_13.0.r13.0/compiler.36424714_0"
        /*0030*/ 	.string	"-v  -suppress-debug-info  -lineinfo  -arch sm_80 "



//--------------------- .note.nv.cuinfo           --------------------------
	.section	.note.nv.cuinfo,"",@"SHT_NOTE"
	.sectionflags	@"SHF_NOTE_NV_CUINFO"
        /*0018*/ 	.short	0x0002
        /*001a*/ 	.short	0x0050
        /*001c*/ 	.short	0x0082
	.zero		2


//--------------------- .nv.info                  --------------------------
	.section	.nv.info,"",@"SHT_CUDA_INFO"
	.align	4


	//----- nvinfo : EIATTR_REGCOUNT
	.align		4
        /*0000*/ 	.byte	0x04, 0x2f
        /*0002*/ 	.short	(.L_2 - .L_1)
	.align		4
.L_1:
        /*0004*/ 	.word	index@(attn_fwd)
        /*0008*/ 	.word	0x000000ff


	//----- nvinfo : EIATTR_FRAME_SIZE
	.align		4
.L_2:
        /*000c*/ 	.byte	0x04, 0x11
        /*000e*/ 	.short	(.L_4 - .L_3)
	.align		4
.L_3:
        /*0010*/ 	.word	index@(attn_fwd)
        /*0014*/ 	.word	0x00000000


	//----- nvinfo : EIATTR_MIN_STACK_SIZE
	.align		4
.L_4:
        /*0018*/ 	.byte	0x04, 0x12
        /*001a*/ 	.short	(.L_6 - .L_5)
	.align		4
.L_5:
        /*001c*/ 	.word	index@(attn_fwd)
        /*0020*/ 	.word	0x00000000
.L_6:


//--------------------- .nv.info.attn_fwd         --------------------------
	.section	.nv.info.attn_fwd,"",@"SHT_CUDA_INFO"
	.sectionflags	@""
	.align	4


	//----- nvinfo : EIATTR_CUDA_API_VERSION
	.align		4
        /*0000*/ 	.byte	0x04, 0x37
        /*0002*/ 	.short	(.L_8 - .L_7)
.L_7:
        /*0004*/ 	.word	0x00000082


	//----- nvinfo : EIATTR_SW2861232_WAR
	.align		4
.L_8:
        /*0008*/ 	.byte	0x01, 0x35
	.zero		2


	//----- nvinfo : EIATTR_PARAM_CBANK
	.align		4
        /*000c*/ 	.byte	0x04, 0x0a
        /*000e*/ 	.short	(.L_10 - .L_9)
	.align		4
.L_9:
        /*0010*/ 	.word	index@(.nv.constant0.attn_fwd)
        /*0014*/ 	.short	0x0160
        /*0016*/ 	.short	0x0088


	//----- nvinfo : EIATTR_CBANK_PARAM_SIZE
	.align		4
.L_10:
        /*0018*/ 	.byte	0x03, 0x19
        /*001a*/ 	.short	0x0088


	//----- nvinfo : EIATTR_KPARAM_INFO
	.align		4
        /*001c*/ 	.byte	0x04, 0x17
        /*001e*/ 	.short	(.L_12 - .L_11)
.L_11:
        /*0020*/ 	.word	0x00000000
        /*0024*/ 	.short	0x0019
        /*0026*/ 	.short	0x0080
        /*0028*/ 	.byte	0x00, 0xf4, 0x21, 0x00


	//----- nvinfo : EIATTR_KPARAM_INFO
	.align		4
.L_12:
        /*002c*/ 	.byte	0x04, 0x17
        /*002e*/ 	.short	(.L_14 - .L_13)
.L_13:
        /*0030*/ 	.word	0x00000000
        /*0034*/ 	.short	0x0018
        /*0036*/ 	.short	0x0078
        /*0038*/ 	.byte	0x00, 0xf4, 0x21, 0x00


	//----- nvinfo : EIATTR_KPARAM_INFO
	.align		4
.L_14:
        /*003c*/ 	.byte	0x04, 0x17
        /*003e*/ 	.short	(.L_16 - .L_15)
.L_15:
        /*0040*/ 	.word	0x00000000
        /*0044*/ 	.short	0x0017
        /*0046*/ 	.short	0x0070
        /*0048*/ 	.byte	0x00, 0xf0, 0x11, 0x00


	//----- nvinfo : EIATTR_KPARAM_INFO
	.align		4
.L_16:
        /*004c*/ 	.byte	0x04, 0x17
        /*004e*/ 	.short	(.L_18 - .L_17)
.L_17:
        /*0050*/ 	.word	0x00000000
        /*0054*/ 	.short	0x0016
        /*0056*/ 	.short	0x006c
        /*0058*/ 	.byte	0x00, 0xf0, 0x11, 0x00


	//----- nvinfo : EIATTR_KPARAM_INFO
	.align		4
.L_18:
        /*005c*/ 	.byte	0x04, 0x17
        /*005e*/ 	.short	(.L_20 - .L_19)
.L_19:
        /*0060*/ 	.word	0x00000000
        /*0064*/ 	.short	0x0015
        /*0066*/ 	.short	0x0068
        /*0068*/ 	.byte	0x00, 0xf0, 0x11, 0x00


	//----- nvinfo : EIATTR_KPARAM_INFO
	.align		4
.L_20:
        /*006c*/ 	.byte	0x04, 0x17
        /*006e*/ 	.short	(.L_22 - .L_21)
.L_21:
        /*0070*/ 	.word	0x00000000
        /*0074*/ 	.short	0x0014
        /*0076*/ 	.short	0x0064
        /*0078*/ 	.byte	0x00, 0xf0, 0x11, 0x00


	//----- nvinfo : EIATTR_KPARAM_INFO
	.align		4
.L_22:
        /*007c*/ 	.byte	0x04, 0x17
        /*007e*/ 	.short	(.L_24 - .L_23)
.L_23:
        /*0080*/ 	.word	0x00000000
        /*0084*/ 	.short	0x0013
        /*0086*/ 	.short	0x0060
        /*0088*/ 	.byte	0x00, 0xf0, 0x11, 0x00


	//----- nvinfo : EIATTR_KPARAM_INFO
	.align		4
.L_24:
        /*008c*/ 	.byte	0x04, 0x17
        /*008e*/ 	.short	(.L_26 - .L_25)
.L_25:
        /*0090*/ 	.word	0x00000000
        /*0094*/ 	.short	0x0012
        /*0096*/ 	.short	0x005c
        /*0098*/ 	.byte	0x00, 0xf0, 0x11, 0x00


	//----- nvinfo : EIATTR_KPARAM_INFO
	.align		4
.L_26:
        /*009c*/ 	.byte	0x04, 0x17
        /*009e*/ 	.short	(.L_28 - .L_27)
.L_27:
        /*00a0*/ 	.word	0x00000000
        /*00a4*/ 	.short	0x0011
        /*00a6*/ 	.short	0x0058
        /*00a8*/ 	.byte	0x00, 0xf0, 0x11, 0x00


	//----- nvinfo : EIATTR_KPARAM_INFO
	.align		4
.L_28:
        /*00ac*/ 	.byte	0x04, 0x17
        /*00ae*/ 	.short	(.L_30 - .L_29)
.L_29:
        /*00b0*/ 	.word	0x00000000
        /*00b4*/ 	.short	0x0010
        /*00b6*/ 	.short	0x0054
        /*00b8*/ 	.byte	0x00, 0xf0, 0x11, 0x00


	//----- nvinfo : EIATTR_KPARAM_INFO
	.align		4
.L_30:
        /*00bc*/ 	.byte	0x04, 0x17
        /*00be*/ 	.short	(.L_32 - .L_31)
.L_31:
        /*00c0*/ 	.word	0x00000000
        /*00c4*/ 	.short	0x000f
        /*00c6*/ 	.short	0x0050
        /*00c8*/ 	.byte	0x00, 0xf0, 0x11, 0x00


	//----- nvinfo : EIATTR_KPARAM_INFO
	.align		4
.L_32:
        /*00cc*/ 	.byte	0x04, 0x17
        /*00ce*/ 	.short	(.L_34 - .L_33)
.L_33:
        /*00d0*/ 	.word	0x00000000
        /*00d4*/ 	.short	0x000e
        /*00d6*/ 	.short	0x004c
        /*00d8*/ 	.byte	0x00, 0xf0, 0x11, 0x00


	//----- nvinfo : EIATTR_KPARAM_INFO
	.align		4
.L_34:
        /*00dc*/ 	.byte	0x04, 0x17
        /*00de*/ 	.short	(.L_36 - .L_35)
.L_35:
        /*00e0*/ 	.word	0x00000000
        /*00e4*/ 	.short	0x000d
        /*00e6*/ 	.short	0x0048
        /*00e8*/ 	.byte	0x00, 0xf0, 0x11, 0x00


	//----- nvinfo : EIATTR_KPARAM_INFO
	.align		4
.L_36:
        /*00ec*/ 	.byte	0x04, 0x17
        /*00ee*/ 	.short	(.L_38 - .L_37)
.L_37:
        /*00f0*/ 	.word	0x00000000
        /*00f4*/ 	.short	0x000c
        /*00f6*/ 	.short	0x0044
        /*00f8*/ 	.byte	0x00, 0xf0, 0x11, 0x00


	//----- nvinfo : EIATTR_KPARAM_INFO
	.align		4
.L_38:
        /*00fc*/ 	.byte	0x04, 0x17
        /*00fe*/ 	.short	(.L_40 - .L_39)
.L_39:
        /*0100*/ 	.word	0x00000000
        /*0104*/ 	.short	0x000b
        /*0106*/ 	.short	0x0040
        /*0108*/ 	.byte	0x00, 0xf0, 0x11, 0x00


	//----- nvinfo : EIATTR_KPARAM_INFO
	.align		4
.L_40:
        /*010c*/ 	.byte	0x04, 0x17
        /*010e*/ 	.short	(.L_42 - .L_41)
.L_41:
        /*0110*/ 	.word	0x00000000
        /*0114*/ 	.short	0x000a
        /*0116*/ 	.short	0x003c
        /*0118*/ 	.byte	0x00, 0xf0, 0x11, 0x00


	//----- nvinfo : EIATTR_KPARAM_INFO
	.align		4
.L_42:
        /*011c*/ 	.byte	0x04, 0x17
        /*011e*/ 	.short	(.L_44 - .L_43)
.L_43:
        /*0120*/ 	.word	0x00000000
        /*0124*/ 	.short	0x0009
        /*0126*/ 	.short	0x0038
        /*0128*/ 	.byte	0x00, 0xf0, 0x11, 0x00


	//----- nvinfo : EIATTR_KPARAM_INFO
	.align		4
.L_44:
        /*012c*/ 	.byte	0x04, 0x17
        /*012e*/ 	.short	(.L_46 - .L_45)
.L_45:
        /*0130*/ 	.word	0x00000000
        /*0134*/ 	.short	0x0008
        /*0136*/ 	.short	0x0034
        /*0138*/ 	.byte	0x00, 0xf0, 0x11, 0x00


	//----- nvinfo : EIATTR_KPARAM_INFO
	.align		4
.L_46:
        /*013c*/ 	.byte	0x04, 0x17
        /*013e*/ 	.short	(.L_48 - .L_47)
.L_47:
        /*0140*/ 	.word	0x00000000
        /*0144*/ 	.short	0x0007
        /*0146*/ 	.short	0x0030
        /*0148*/ 	.byte	0x00, 0xf0, 0x11, 0x00


	//----- nvinfo : EIATTR_KPARAM_INFO
	.align		4
.L_48:
        /*014c*/ 	.byte	0x04, 0x17
        /*014e*/ 	.short	(.L_50 - .L_49)
.L_49:
        /*0150*/ 	.word	0x00000000
        /*0154*/ 	.short	0x0006
        /*0156*/ 	.short	0x002c
        /*0158*/ 	.byte	0x00, 0xf0, 0x11, 0x00


	//----- nvinfo : EIATTR_KPARAM_INFO
	.align		4
.L_50:
        /*015c*/ 	.byte	0x04, 0x17
        /*015e*/ 	.short	(.L_52 - .L_51)
.L_51:
        /*0160*/ 	.word	0x00000000
        /*0164*/ 	.short	0x0005
        /*0166*/ 	.short	0x0028
        /*0168*/ 	.byte	0x00, 0xf0, 0x11, 0x00


	//----- nvinfo : EIATTR_KPARAM_INFO
	.align		4
.L_52:
        /*016c*/ 	.byte	0x04, 0x17
        /*016e*/ 	.short	(.L_54 - .L_53)
.L_53:
        /*0170*/ 	.word	0x00000000
        /*0174*/ 	.short	0x0004
        /*0176*/ 	.short	0x0020
        /*0178*/ 	.byte	0x00, 0xf4, 0x21, 0x00


	//----- nvinfo : EIATTR_KPARAM_INFO
	.align		4
.L_54:
        /*017c*/ 	.byte	0x04, 0x17
        /*017e*/ 	.short	(.L_56 - .L_55)
.L_55:
        /*0180*/ 	.word	0x00000000
        /*0184*/ 	.short	0x0003
        /*0186*/ 	.short	0x0018
        /*0188*/ 	.byte	0x00, 0xf4, 0x21, 0x00


	//----- nvinfo : EIATTR_KPARAM_INFO
	.align		4
.L_56:
        /*018c*/ 	.byte	0x04, 0x17
        /*018e*/ 	.short	(.L_58 - .L_57)
.L_57:
        /*0190*/ 	.word	0x00000000
        /*0194*/ 	.short	0x0002
        /*0196*/ 	.short	0x0010
        /*0198*/ 	.byte	0x00, 0xf4, 0x21, 0x00


	//----- nvinfo : EIATTR_KPARAM_INFO
	.align		4
.L_58:
        /*019c*/ 	.byte	0x04, 0x17
        /*019e*/ 	.short	(.L_60 - .L_59)
.L_59:
        /*01a0*/ 	.word	0x00000000
        /*01a4*/ 	.short	0x0001
        /*01a6*/ 	.short	0x0008
        /*01a8*/ 	.byte	0x00, 0xf4, 0x21, 0x00


	//----- nvinfo : EIATTR_KPARAM_INFO
	.align		4
.L_60:
        /*01ac*/ 	.byte	0x04, 0x17
        /*01ae*/ 	.short	(.L_62 - .L_61)
.L_61:
        /*01b0*/ 	.word	0x00000000
        /*01b4*/ 	.short	0x0000
        /*01b6*/ 	.short	0x0000
        /*01b8*/ 	.byte	0x00, 0xf4, 0x21, 0x00


	//----- nvinfo : EIATTR_MAXREG_COUNT
	.align		4
.L_62:
        /*01bc*/ 	.byte	0x03, 0x1b
        /*01be*/ 	.short	0x00ff


	//----- nvinfo : EIATTR_NUM_BARRIERS
	.align		4
        /*01c0*/ 	.byte	0x02, 0x4c
        /*01c2*/ 	.byte	0x01
	.zero		1


	//----- nvinfo : EIATTR_MERCURY_ISA_VERSION
	.align		4
        /*01c4*/ 	.byte	0x03, 0x5f
        /*01c6*/ 	.short	0x0000


	//----- nvinfo : EIATTR_COOP_GROUP_MASK_REGIDS
	.align		4
        /*01c8*/ 	.byte	0x04, 0x29
        /*01ca*/ 	.short	(.L_64 - .L_63)


	//   ....[0]....
.L_63:
        /*01cc*/ 	.word	0xffffffff


	//   ....[1]....
        /*01d0*/ 	.word	0xffffffff


	//   ....[2]....
        /*01d4*/ 	.word	0xffffffff


	//   ....[3]....
        /*01d8*/ 	.word	0xffffffff


	//   ....[4]....
        /*01dc*/ 	.word	0xffffffff


	//   ....[5]....
        /*01e0*/ 	.word	0xffffffff


	//   ....[6]....
        /*01e4*/ 	.word	0xffffffff


	//   ....[7]....
        /*01e8*/ 	.word	0xffffffff


	//----- nvinfo : EIATTR_COOP_GROUP_INSTR_OFFSETS
	.align		4
.L_64:
        /*01ec*/ 	.byte	0x04, 0x28
        /*01ee*/ 	.short	(.L_66 - .L_65)


	//   ....[0]....
.L_65:
        /*01f0*/ 	.word	0x00002d90


	//   ....[1]....
        /*01f4*/ 	.word	0x00002da0


	//   ....[2]....
        /*01f8*/ 	.word	0x00002dd0


	//   ....[3]....
        /*01fc*/ 	.word	0x00002de0


	//   ....[4]....
        /*0200*/ 	.word	0x00003d30


	//   ....[5]....
        /*0204*/ 	.word	0x00003d40


	//   ....[6]....
        /*0208*/ 	.word	0x00003db0


	//   ....[7]....
        /*020c*/ 	.word	0x00003dd0


	//----- nvinfo : EIATTR_EXIT_INSTR_OFFSETS
	.align		4
.L_66:
        /*0210*/ 	.byte	0x04, 0x1c
        /*0212*/ 	.short	(.L_68 - .L_67)


	//   ....[0]....
.L_67:
        /*0214*/ 	.word	0x00005750


	//   ....[1]....
        /*0218*/ 	.word	0x000057f0


	//----- nvinfo : EIATTR_REQNTID
	.align		4
.L_68:
        /*021c*/ 	.byte	0x04, 0x10
        /*021e*/ 	.short	(.L_70 - .L_69)
.L_69:
        /*0220*/ 	.word	0x00000080
        /*0224*/ 	.word	0x00000001
        /*0228*/ 	.word	0x00000001
.L_70:


//--------------------- .nv.callgraph             --------------------------
	.section	.nv.callgraph,"",@"SHT_CUDA_CALLGRAPH"
	.align	4
	.sectionentsize	8
	.align		4
        /*0000*/ 	.word	0x00000000
	.align		4
        /*0004*/ 	.word	0xffffffff
	.align		4
        /*0008*/ 	.word	0x00000000
	.align		4
        /*000c*/ 	.word	0xfffffffe
	.align		4
        /*0010*/ 	.word	0x00000000
	.align		4
        /*0014*/ 	.word	0xfffffffd
	.align		4
        /*0018*/ 	.word	0x00000000
	.align		4
        /*001c*/ 	.word	0xfffffffc


//--------------------- .nv.rel.action            --------------------------
	.section	.nv.rel.action,"",@"SHT_CUDA_RELOCINFO"
	.align	8
	.sectionentsize	8
        /*0000*/ 	.byte	0x73, 0x00, 0x00, 0x00, 0x00, 0x00, 0x00, 0x00, 0x00, 0x00, 0x00, 0x11, 0x25, 0x00, 0x05, 0x36


//--------------------- .nv.constant4             --------------------------
	.section	.nv.constant4,"a",@progbits
	.align	8
	.align		8
.nv.constant4:
        /*0000*/ 	.dword	_$_str


//--------------------- .nv.constant0.attn_fwd    --------------------------
	.section	.nv.constant0.attn_fwd,"a",@progbits
	.sectionflags	@""
	.align	4
.nv.constant0.attn_fwd:
	.zero		488


//--------------------- .text.attn_fwd            --------------------------
	.section	.text.attn_fwd,"ax",@progbits
	.sectioninfo	@"SHI_REGISTERS=255"
	.align	128
        .global         attn_fwd
        .type           attn_fwd,@function
        .size           attn_fwd,(.L_x_4 - attn_fwd)
        .other          attn_fwd,@"STO_CUDA_ENTRY STV_DEFAULT"
attn_fwd:
.text.attn_fwd:
[----:B------:R-:W-:Y:S02]  /*0000*/  IMAD.MOV.U32 R1, RZ, RZ, c[0x0][0x28] ;  /* 0x00000a00ff017624 */ /* 0x000fe400078e00ff */
[----:B------:R-:W0:Y:S01]  /*0010*/  S2R R252, SR_TID.X ;  /* 0x0000000000fc7919 */ /* 0x000e220000002100 */
[----:B------:R-:W-:Y:S01]  /*0020*/  MOV R63, c[0x0][0x198] ;  /* 0x00006600003f7a02 */ /* 0x000fe20000000f00 */
[----:B------:R-:W-:Y:S02]  /*0030*/  ULDC.64 UR4, c[0x0][0x118] ;  /* 0x0000460000047ab9 */ /* 0x000fe40000000a00 */
[----:B------:R-:W1:Y:S04]  /*0040*/  S2R R3, SR_CTAID.X ;  /* 0x0000000000037919 */ /* 0x000e680000002500 */
[----:B------:R-:W2:Y:S01]  /*0050*/  S2R R32, SR_CTAID.Y ;  /* 0x0000000000207919 */ /* 0x000ea20000002600 */
[----:B0-----:R-:W-:Y:S02]  /*0060*/  LOP3.LUT R16, R252, 0x3f, RZ, 0xc0, !PT ;  /* 0x0000003ffc107812 */ /* 0x001fe400078ec0ff */
[----:B------:R-:W-:-:S03]  /*0070*/  SHF.R.U32.HI R251, RZ, 0x6, R252 ;  /* 0x00000006fffb7819 */ /* 0x000fc600000116fc */
[----:B-1----:R-:W-:Y:S01]  /*0080*/  IMAD R250, R3, 0x40, R16 ;  /* 0x0000004003fa7824 */ /* 0x002fe200078e0210 */
[----:B------:R-:W-:Y:S01]  /*0090*/  SGXT.U32 R251, R251, 0x1 ;  /* 0x00000001fbfb781a */ /* 0x000fe20000000000 */
[----:B--2---:R-:W-:Y:S02]  /*00a0*/  IMAD R0, R32, c[0x0][0x190], RZ ;  /* 0x0000640020007a24 */ /* 0x004fe400078e02ff */
[----:B------:R-:W-:Y:S02]  /*00b0*/  IMAD R3, R250, c[0x0][0x194], RZ ;  /* 0x00006500fa037a24 */ /* 0x000fe400078e02ff */
[----:B------:R-:W-:Y:S02]  /*00c0*/  IMAD.SHL.U32 R2, R0, 0x2, RZ ;  /* 0x0000000200027824 */ /* 0x000fe400078e00ff */
[----:B------:R-:W-:Y:S02]  /*00d0*/  IMAD.SHL.U32 R5, R3, 0x2, RZ ;  /* 0x0000000203057824 */ /* 0x000fe400078e00ff */
[----:B------:R-:W-:-:S02]  /*00e0*/  IMAD R6, R251, c[0x0][0x198], RZ ;  /* 0x00006600fb067a24 */ /* 0x000fc400078e02ff */
[----:B------:R-:W-:Y:S01]  /*00f0*/  IMAD.HI R0, R0, 0x2, RZ ;  /* 0x0000000200007827 */ /* 0x000fe200078e02ff */
[----:B------:R-:W-:Y:S02]  /*0100*/  IADD3 R59, P0, P1, R5, c[0x0][0x160], R2 ;  /* 0x00005800053b7a10 */ /* 0x000fe4000791e002 */
[----:B------:R-:W-:Y:S01]  /*0110*/  LEA R5, R63, R6, 0x1 ;  /* 0x000000063f057211 */ /* 0x000fe200078e08ff */
[----:B------:R-:W-:-:S05]  /*0120*/  IMAD.HI R3, R3, 0x2, RZ ;  /* 0x0000000203037827 */ /* 0x000fca00078e02ff */
[----:B------:R-:W-:Y:S01]  /*0130*/  IADD3.X R61, R3, c[0x0][0x164], R0, P0, P1 ;  /* 0x00005900033d7a10 */ /* 0x000fe200007e2400 */
[----:B------:R-:W-:Y:S01]  /*0140*/  IMAD R0, R63, 0x2, R5 ;  /* 0x000000023f007824 */ /* 0x000fe200078e0205 */
[CC--:B------:R-:W-:Y:S02]  /*0150*/  LEA R2, P0, R6.reuse, R59.reuse, 0x1 ;  /* 0x0000003b06027211 */ /* 0x0c0fe400078008ff */
[----:B------:R-:W-:Y:S01]  /*0160*/  LEA R4, P1, R5, R59, 0x1 ;  /* 0x0000003b05047211 */ /* 0x000fe200078208ff */
[----:B------:R-:W-:Y:S01]  /*0170*/  IMAD R9, R63, 0x2, R0 ;  /* 0x000000023f097824 */ /* 0x000fe200078e0200 */
[----:B------:R-:W-:Y:S02]  /*0180*/  LEA.HI.X.SX32 R3, R6, R61, 0x1, P0 ;  /* 0x0000003d06037211 */ /* 0x000fe400000f0eff */
[C---:B------:R-:W-:Y:S02]  /*0190*/  LEA R6, P0, R0.reuse, R59, 0x1 ;  /* 0x0000003b00067211 */ /* 0x040fe400078008ff */
[-C--:B------:R-:W-:Y:S01]  /*01a0*/  LEA.HI.X.SX32 R5, R5, R61.reuse, 0x1, P1 ;  /* 0x0000003d05057211 */ /* 0x080fe200008f0eff */
[----:B------:R0:W2:Y:S01]  /*01b0*/  LDG.E.U16 R21, [R2.64] ;  /* 0x0000000402157981 */ /* 0x0000a2000c1e1500 */
[----:B------:R-:W-:-:S02]  /*01c0*/  LEA.HI.X.SX32 R7, R0, R61, 0x1, P0 ;  /* 0x0000003d00077211 */ /* 0x000fc400000f0eff */
[----:B------:R-:W-:Y:S01]  /*01d0*/  LEA R0, R63, R9, 0x1 ;  /* 0x000000093f007211 */ /* 0x000fe200078e08ff */
[----:B------:R1:W3:Y:S01]  /*01e0*/  LDG.E.U16 R23, [R4.64] ;  /* 0x0000000404177981 */ /* 0x0002e2000c1e1500 */
[-C--:B------:R-:W-:Y:S02]  /*01f0*/  LEA R8, P0, R9, R59.reuse, 0x1 ;  /* 0x0000003b09087211 */ /* 0x080fe400078008ff */
[C---:B------:R-:W-:Y:S01]  /*0200*/  LEA R10, P1, R0.reuse, R59, 0x1 ;  /* 0x0000003b000a7211 */ /* 0x040fe200078208ff */
[----:B------:R-:W-:Y:S01]  /*0210*/  IMAD R13, R63, 0x2, R0 ;  /* 0x000000023f0d7824 */ /* 0x000fe200078e0200 */
[-C--:B------:R-:W-:Y:S01]  /*0220*/  LEA.HI.X.SX32 R9, R9, R61.reuse, 0x1, P0 ;  /* 0x0000003d09097211 */ /* 0x080fe200000f0eff */
[----:B------:R4:W5:Y:S01]  /*0230*/  LDG.E.U16 R20, [R6.64] ;  /* 0x0000000406147981 */ /* 0x000962000c1e1500 */
[----:B------:R-:W-:Y:S01]  /*0240*/  LEA.HI.X.SX32 R11, R0, R61, 0x1, P1 ;  /* 0x0000003d000b7211 */ /* 0x000fe200008f0eff */
[----:B------:R-:W-:Y:S01]  /*0250*/  IMAD R0, R63, 0x2, R13 ;  /* 0x000000023f007824 */ /* 0x000fe200078e020d */
[C---:B------:R-:W-:Y:S01]  /*0260*/  LEA R12, P0, R13.reuse, R59, 0x1 ;  /* 0x0000003b0d0c7211 */ /* 0x040fe200078008ff */
[----:B------:R4:W3:Y:S03]  /*0270*/  LDG.E.U16 R25, [R8.64] ;  /* 0x0000000408197981 */ /* 0x0008e6000c1e1500 */
[----:B------:R-:W-:Y:S01]  /*0280*/  LEA.HI.X.SX32 R13, R13, R61, 0x1, P0 ;  /* 0x0000003d0d0d7211 */ /* 0x000fe200000f0eff */
[----:B------:R4:W3:Y:S01]  /*0290*/  LDG.E.U16 R27, [R10.64] ;  /* 0x000000040a1b7981 */ /* 0x0008e2000c1e1500 */
[----:B0-----:R-:W-:-:S02]  /*02a0*/  LEA R2, P0, R0, R59, 0x1 ;  /* 0x0000003b00027211 */ /* 0x001fc400078008ff */
[----:B-1----:R-:W-:Y:S01]  /*02b0*/  LEA R5, R63, R0, 0x1 ;  /* 0x000000003f057211 */ /* 0x002fe200078e08ff */
[----:B------:R0:W5:Y:S01]  /*02c0*/  LDG.E.U16 R29, [R12.64] ;  /* 0x000000040c1d7981 */ /* 0x000162000c1e1500 */
[----:B------:R-:W-:-:S03]  /*02d0*/  LEA.HI.X.SX32 R3, R0, R61, 0x1, P0 ;  /* 0x0000003d00037211 */ /* 0x000fc600000f0eff */
[----:B------:R-:W-:Y:S01]  /*02e0*/  IMAD R0, R63, 0x2, R5 ;  /* 0x000000023f007824 */ /* 0x000fe200078e0205 */
[-C--:B------:R-:W-:Y:S01]  /*02f0*/  LEA R4, P0, R5, R59.reuse, 0x1 ;  /* 0x0000003b05047211 */ /* 0x080fe200078008ff */
[----:B------:R1:W5:Y:S02]  /*0300*/  LDG.E.U16 R22, [R2.64] ;  /* 0x0000000402167981 */ /* 0x000364000c1e1500 */
[----:B------:R-:W-:Y:S01]  /*0310*/  IMAD R14, R63, 0x2, R0 ;  /* 0x000000023f0e7824 */ /* 0x000fe200078e0200 */
[C---:B----4-:R-:W-:Y:S02]  /*0320*/  LEA R6, P1, R0.reuse, R59, 0x1 ;  /* 0x0000003b00067211 */ /* 0x050fe400078208ff */
[-C--:B------:R-:W-:Y:S02]  /*0330*/  LEA.HI.X.SX32 R5, R5, R61.reuse, 0x1, P0 ;  /* 0x0000003d05057211 */ /* 0x080fe400000f0eff */
[----:B------:R-:W-:Y:S02]  /*0340*/  LEA.HI.X.SX32 R7, R0, R61, 0x1, P1 ;  /* 0x0000003d00077211 */ /* 0x000fe400008f0eff */
[----:B------:R-:W-:Y:S01]  /*0350*/  LEA R8, P0, R14, R59, 0x1 ;  /* 0x0000003b0e087211 */ /* 0x000fe200078008ff */
[----:B------:R4:W5:Y:S01]  /*0360*/  LDG.E.U16 R31, [R4.64] ;  /* 0x00000004041f7981 */ /* 0x000962000c1e1500 */
[----:B------:R-:W-:-:S02]  /*0370*/  LEA R0, R63, R14, 0x1 ;  /* 0x0000000e3f007211 */ /* 0x000fc400078e08ff */
[----:B------:R-:W-:Y:S01]  /*0380*/  LEA.HI.X.SX32 R9, R14, R61, 0x1, P0 ;  /* 0x0000003d0e097211 */ /* 0x000fe200000f0eff */
[----:B------:R4:W5:Y:S01]  /*0390*/  LDG.E.U16 R33, [R6.64] ;  /* 0x0000000406217981 */ /* 0x000962000c1e1500 */
[C---:B------:R-:W-:Y:S01]  /*03a0*/  LEA R10, P0, R0.reuse, R59, 0x1 ;  /* 0x0000003b000a7211 */ /* 0x040fe200078008ff */
[C---:B0-----:R-:W-:Y:S02]  /*03b0*/  IMAD R13, R63.reuse, 0x2, R0 ;  /* 0x000000023f0d7824 */ /* 0x041fe400078e0200 */
[----:B------:R0:W5:Y:S01]  /*03c0*/  LDG.E.U16 R35, [R8.64] ;  /* 0x0000000408237981 */ /* 0x000162000c1e1500 */
[----:B------:R-:W-:Y:S01]  /*03d0*/  LEA.HI.X.SX32 R11, R0, R61, 0x1, P0 ;  /* 0x0000003d000b7211 */ /* 0x000fe200000f0eff */
[----:B------:R-:W-:Y:S01]  /*03e0*/  IMAD R0, R63, 0x2, R13 ;  /* 0x000000023f007824 */ /* 0x000fe200078e020d */
[----:B-1----:R-:W-:-:S03]  /*03f0*/  LEA R2, P0, R13, R59, 0x1 ;  /* 0x0000003b0d027211 */ /* 0x002fc600078008ff */
[----:B------:R1:W5:Y:S01]  /*0400*/  LDG.E.U16 R24, [R10.64] ;  /* 0x000000040a187981 */ /* 0x000362000c1e1500 */
[C---:B------:R-:W-:Y:S02]  /*0410*/  LEA R12, P1, R0.reuse, R59, 0x1 ;  /* 0x0000003b000c7211 */ /* 0x040fe400078208ff */
[----:B------:R-:W-:Y:S02]  /*0420*/  LEA R14, R63, R0, 0x1 ;  /* 0x000000003f0e7211 */ /* 0x000fe400078e08ff */
[-C--:B------:R-:W-:Y:S02]  /*0430*/  LEA.HI.X.SX32 R3, R13, R61.reuse, 0x1, P0 ;  /* 0x0000003d0d037211 */ /* 0x080fe400000f0eff */
[----:B------:R-:W-:Y:S01]  /*0440*/  LEA.HI.X.SX32 R13, R0, R61, 0x1, P1 ;  /* 0x0000003d000d7211 */ /* 0x000fe200008f0eff */
[C---:B------:R-:W-:Y:S01]  /*0450*/  IMAD R0, R63.reuse, 0x2, R14 ;  /* 0x000000023f007824 */ /* 0x040fe200078e020e */
[C---:B----4-:R-:W-:Y:S01]  /*0460*/  LEA R4, P0, R14.reuse, R59, 0x1 ;  /* 0x0000003b0e047211 */ /* 0x050fe200078008ff */
[----:B------:R4:W5:Y:S02]  /*0470*/  LDG.E.U16 R37, [R2.64] ;  /* 0x0000000402257981 */ /* 0x000964000c1e1500 */
[----:B0-----:R-:W-:Y:S01]  /*0480*/  IMAD R9, R63, 0x2, R0 ;  /* 0x000000023f097824 */ /* 0x001fe200078e0200 */
[----:B------:R-:W-:Y:S01]  /*0490*/  LEA.HI.X.SX32 R5, R14, R61, 0x1, P0 ;  /* 0x0000003d0e057211 */ /* 0x000fe200000f0eff */
[----:B------:R0:W5:Y:S01]  /*04a0*/  LDG.E.U16 R39, [R12.64] ;  /* 0x000000040c277981 */ /* 0x000162000c1e1500 */
[----:B------:R-:W-:-:S02]  /*04b0*/  LEA R6, P0, R0, R59, 0x1 ;  /* 0x0000003b00067211 */ /* 0x000fc400078008ff */
[----:B------:R-:W-:Y:S01]  /*04c0*/  LEA R14, R63, R9, 0x1 ;  /* 0x000000093f0e7211 */ /* 0x000fe200078e08ff */
[----:B------:R0:W5:Y:S01]  /*04d0*/  LDG.E.U16 R41, [R4.64] ;  /* 0x0000000404297981 */ /* 0x000162000c1e1500 */
[----:B------:R-:W-:-:S03]  /*04e0*/  LEA.HI.X.SX32 R7, R0, R61, 0x1, P0 ;  /* 0x0000003d00077211 */ /* 0x000fc600000f0eff */
[----:B------:R-:W-:Y:S01]  /*04f0*/  IMAD R0, R63, 0x2, R14 ;  /* 0x000000023f007824 */ /* 0x000fe200078e020e */
[----:B------:R-:W-:Y:S01]  /*0500*/  LEA R8, P0, R9, R59, 0x1 ;  /* 0x0000003b09087211 */ /* 0x000fe200078008ff */
[----:B------:R0:W5:Y:S02]  /*0510*/  LDG.E.U16 R26, [R6.64] ;  /* 0x00000004061a7981 */ /* 0x000164000c1e1500 */
[----:B------:R-:W-:Y:S01]  /*0520*/  IMAD R15, R63, 0x2, R0 ;  /* 0x000000023f0f7824 */ /* 0x000fe200078e0200 */
[----:B------:R-:W-:-:S04]  /*0530*/  LEA.HI.X.SX32 R9, R9, R61, 0x1, P0 ;  /* 0x0000003d09097211 */ /* 0x000fc800000f0eff */
[----:B------:R-:W-:Y:S01]  /*0540*/  LEA R17, R63, R15, 0x1 ;  /* 0x0000000f3f117211 */ /* 0x000fe200078e08ff */
[----:B------:R1:W5:Y:S01]  /*0550*/  LDG.E.U16 R43, [R8.64] ;  /* 0x00000004082b7981 */ /* 0x000362000c1e1500 */
[----:B----4-:R-:W-:-:S03]  /*0560*/  LEA R2, P0, R0, R59, 0x1 ;  /* 0x0000003b00027211 */ /* 0x010fc600078008ff */
[C---:B0-----:R-:W-:Y:S01]  /*0570*/  IMAD R13, R63.reuse, 0x2, R17 ;  /* 0x000000023f0d7824 */ /* 0x041fe200078e0211 */
[----:B------:R-:W-:Y:S02]  /*0580*/  LEA.HI.X.SX32 R3, R0, R61, 0x1, P0 ;  /* 0x0000003d00037211 */ /* 0x000fe400000f0eff */
[CC--:B-1----:R-:W-:Y:S01]  /*0590*/  LEA R10, P1, R14.reuse, R59.reuse, 0x1 ;  /* 0x0000003b0e0a7211 */ /* 0x0c2fe200078208ff */
[----:B------:R-:W-:Y:S01]  /*05a0*/  IMAD R0, R63, 0x2, R13 ;  /* 0x000000023f007824 */ /* 0x000fe200078e020d */
[----:B------:R-:W-:Y:S01]  /*05b0*/  LEA R4, P0, R15, R59, 0x1 ;  /* 0x0000003b0f047211 */ /* 0x000fe200078008ff */
[----:B------:R0:W4:Y:S01]  /*05c0*/  LDG.E.U16 R47, [R2.64] ;  /* 0x00000004022f7981 */ /* 0x000122000c1e1500 */
[-C--:B------:R-:W-:Y:S02]  /*05d0*/  LEA.HI.X.SX32 R11, R14, R61.reuse, 0x1, P1 ;  /* 0x0000003d0e0b7211 */ /* 0x080fe400008f0eff */
[----:B------:R-:W-:Y:S02]  /*05e0*/  LEA R14, R63, R0, 0x1 ;  /* 0x000000003f0e7211 */ /* 0x000fe400078e08ff */
[----:B------:R-:W-:Y:S01]  /*05f0*/  LEA.HI.X.SX32 R5, R15, R61, 0x1, P0 ;  /* 0x0000003d0f057211 */ /* 0x000fe200000f0eff */
[----:B------:R1:W4:Y:S02]  /*0600*/  LDG.E.U16 R45, [R10.64] ;  /* 0x000000040a2d7981 */ /* 0x000324000c1e1500 */
[C---:B------:R-:W-:Y:S01]  /*0610*/  IMAD R18, R63.reuse, 0x2, R14 ;  /* 0x000000023f127824 */ /* 0x040fe200078e020e */
[----:B------:R-:W-:Y:S01]  /*0620*/  LEA R6, P0, R0, R59, 0x1 ;  /* 0x0000003b00067211 */ /* 0x000fe200078008ff */
[----:B------:R0:W4:Y:S03]  /*0630*/  LDG.E.U16 R28, [R4.64] ;  /* 0x00000004041c7981 */ /* 0x000126000c1e1500 */
[----:B-1----:R-:W-:-:S02]  /*0640*/  LEA R11, R63, R18, 0x1 ;  /* 0x000000123f0b7211 */ /* 0x002fc400078e08ff */
[----:B------:R-:W-:-:S03]  /*0650*/  LEA.HI.X.SX32 R7, R0, R61, 0x1, P0 ;  /* 0x0000003d00077211 */ /* 0x000fc600000f0eff */
[----:B------:R-:W-:Y:S01]  /*0660*/  IMAD R0, R63, 0x2, R11 ;  /* 0x000000023f007824 */ /* 0x000fe200078e020b */
[-C--:B------:R-:W-:Y:S01]  /*0670*/  LEA R12, P1, R13, R59.reuse, 0x1 ;  /* 0x0000003b0d0c7211 */ /* 0x080fe200078208ff */
[----:B------:R1:W4:Y:S03]  /*0680*/  LDG.E.U16 R51, [R6.64] ;  /* 0x0000000406337981 */ /* 0x000326000c1e1500 */
[----:B0-----:R-:W-:Y:S02]  /*0690*/  LEA R2, R63, R0, 0x1 ;  /* 0x000000003f027211 */ /* 0x001fe400078e08ff */
[----:B------:R-:W-:-:S03]  /*06a0*/  LEA R8, P0, R14, R59, 0x1 ;  /* 0x0000003b0e087211 */ /* 0x000fc600078008ff */
[----:B------:R-:W-:Y:S01]  /*06b0*/  IMAD R19, R63, 0x2, R2 ;  /* 0x000000023f137824 */ /* 0x000fe200078e0202 */
[-C--:B------:R-:W-:Y:S02]  /*06c0*/  LEA.HI.X.SX32 R13, R13, R61.reuse, 0x1, P1 ;  /* 0x0000003d0d0d7211 */ /* 0x080fe400008f0eff */
[----:B------:R-:W-:Y:S02]  /*06d0*/  LEA.HI.X.SX32 R9, R14, R61, 0x1, P0 ;  /* 0x0000003d0e097211 */ /* 0x000fe400000f0eff */
[-C--:B------:R-:W-:Y:S01]  /*06e0*/  LEA R10, P1, R11, R59.reuse, 0x1 ;  /* 0x0000003b0b0a7211 */ /* 0x080fe200078208ff */
[----:B------:R0:W4:Y:S01]  /*06f0*/  LDG.E.U16 R49, [R12.64] ;  /* 0x000000040c317981 */ /* 0x000122000c1e1500 */
[----:B------:R-:W-:Y:S02]  /*0700*/  LEA R4, P0, R0, R59, 0x1 ;  /* 0x0000003b00047211 */ /* 0x000fe400078008ff */
[----:B------:R-:W-:Y:S01]  /*0710*/  LEA R3, R63, R19, 0x1 ;  /* 0x000000133f037211 */ /* 0x000fe200078e08ff */
[----:B------:R1:W4:Y:S01]  /*0720*/  LDG.E.U16 R30, [R8.64] ;  /* 0x00000004081e7981 */ /* 0x000322000c1e1500 */
[----:B------:R-:W-:-:S02]  /*0730*/  LEA.HI.X.SX32 R11, R11, R61, 0x1, P1 ;  /* 0x0000003d0b0b7211 */ /* 0x000fc400008f0eff */
[----:B------:R-:W-:Y:S01]  /*0740*/  LEA.HI.X.SX32 R5, R0, R61, 0x1, P0 ;  /* 0x0000003d00057211 */ /* 0x000fe200000f0eff */
[----:B------:R-:W-:Y:S01]  /*0750*/  IMAD R0, R63, 0x2, R3 ;  /* 0x000000023f007824 */ /* 0x000fe200078e0203 */
[CC--:B------:R-:W-:Y:S01]  /*0760*/  LEA R14, P1, R3.reuse, R59.reuse, 0x1 ;  /* 0x0000003b030e7211 */ /* 0x0c0fe200078208ff */
[----:B------:R1:W4:Y:S01]  /*0770*/  LDG.E.U16 R53, [R10.64] ;  /* 0x000000040a357981 */ /* 0x000322000c1e1500 */
[C---:B0-----:R-:W-:Y:S02]  /*0780*/  LEA R12, P0, R2.reuse, R59, 0x1 ;  /* 0x0000003b020c7211 */ /* 0x041fe400078008ff */
[-C--:B------:R-:W-:Y:S01]  /*0790*/  LEA.HI.X.SX32 R15, R3, R61.reuse, 0x1, P1 ;  /* 0x0000003d030f7211 */ /* 0x080fe200008f0eff */
[----:B------:R0:W4:Y:S01]  /*07a0*/  LDG.E.U16 R55, [R4.64] ;  /* 0x0000000404377981 */ /* 0x000122000c1e1500 */
[----:B------:R-:W-:Y:S02]  /*07b0*/  LEA.HI.X.SX32 R13, R2, R61, 0x1, P0 ;  /* 0x0000003d020d7211 */ /* 0x000fe400000f0eff */
[----:B------:R-:W-:Y:S01]  /*07c0*/  LEA R3, R63, R0, 0x1 ;  /* 0x000000003f037211 */ /* 0x000fe200078e08ff */
[----:B------:R0:W4:Y:S01]  /*07d0*/  LDG.E.U16 R57, [R14.64] ;  /* 0x000000040e397981 */ /* 0x000122000c1e1500 */
[----:B-1----:R-:W-:-:S02]  /*07e0*/  LEA R8, P0, R0, R59, 0x1 ;  /* 0x0000003b00087211 */ /* 0x002fc400078008ff */
[----:B------:R-:W-:Y:S01]  /*07f0*/  LEA R10, P1, R3, R59, 0x1 ;  /* 0x0000003b030a7211 */ /* 0x000fe200078208ff */
[----:B------:R1:W4:Y:S01]  /*0800*/  LDG.E.U16 R12, [R12.64] ;  /* 0x000000040c0c7981 */ /* 0x000322000c1e1500 */
[----:B------:R-:W-:Y:S02]  /*0810*/  LEA.HI.X.SX32 R9, R0, R61, 0x1, P0 ;  /* 0x0000003d00097211 */ /* 0x000fe400000f0eff */
[----:B------:R-:W-:Y:S01]  /*0820*/  LEA R2, P0, R17, R59, 0x1 ;  /* 0x0000003b11027211 */ /* 0x000fe200078008ff */
[----:B------:R-:W-:Y:S01]  /*0830*/  IMAD R0, R63, 0x2, R3 ;  /* 0x000000023f007824 */ /* 0x000fe200078e0203 */
[-C--:B------:R-:W-:Y:S02]  /*0840*/  LEA.HI.X.SX32 R11, R3, R61.reuse, 0x1, P1 ;  /* 0x0000003d030b7211 */ /* 0x080fe400008f0eff */
[----:B------:R-:W-:Y:S01]  /*0850*/  LEA.HI.X.SX32 R3, R17, R61, 0x1, P0 ;  /* 0x0000003d11037211 */ /* 0x000fe200000f0eff */
[----:B------:R1:W4:Y:S01]  /*0860*/  LDG.E.U16 R9, [R8.64] ;  /* 0x0000000408097981 */ /* 0x000322000c1e1500 */
[----:B0-----:R-:W-:-:S02]  /*0870*/  LEA R4, P0, R18, R59, 0x1 ;  /* 0x0000003b12047211 */ /* 0x001fc400078008ff */
[C---:B------:R-:W-:Y:S01]  /*0880*/  LEA R6, P1, R19.reuse, R59, 0x1 ;  /* 0x0000003b13067211 */ /* 0x040fe200078208ff */
[----:B------:R0:W4:Y:S01]  /*0890*/  LDG.E.U16 R10, [R10.64] ;  /* 0x000000040a0a7981 */ /* 0x000122000c1e1500 */
[----:B------:R-:W-:Y:S02]  /*08a0*/  LEA.HI.X.SX32 R5, R18, R61, 0x1, P0 ;  /* 0x0000003d12057211 */ /* 0x000fe400000f0eff */
[C---:B------:R-:W-:Y:S01]  /*08b0*/  LEA R14, P0, R0.reuse, R59, 0x1 ;  /* 0x0000003b000e7211 */ /* 0x040fe200078008ff */
[----:B-1----:R1:W4:Y:S01]  /*08c0*/  LDG.E.U16 R13, [R2.64] ;  /* 0x00000004020d7981 */ /* 0x002322000c1e1500 */
[-C--:B------:R-:W-:Y:S02]  /*08d0*/  LEA.HI.X.SX32 R7, R19, R61.reuse, 0x1, P1 ;  /* 0x0000003d13077211 */ /* 0x080fe400008f0eff */
[----:B------:R-:W-:Y:S01]  /*08e0*/  LEA.HI.X.SX32 R15, R0, R61, 0x1, P0 ;  /* 0x0000003d000f7211 */ /* 0x000fe200000f0eff */
[----:B------:R0:W4:Y:S04]  /*08f0*/  LDG.E.U16 R5, [R4.64] ;  /* 0x0000000404057981 */ /* 0x000128000c1e1500 */
[----:B------:R-:W4:Y:S04]  /*0900*/  LDG.E.U16 R7, [R6.64] ;  /* 0x0000000406077981 */ /* 0x000f28000c1e1500 */
[----:B------:R-:W4:Y:S01]  /*0910*/  LDG.E.U16 R15, [R14.64] ;  /* 0x000000040e0f7981 */ /* 0x000f22000c1e1500 */
[----:B------:R-:W-:-:S02]  /*0920*/  SHF.R.S32.HI R0, RZ, 0x6, R252 ;  /* 0x00000006ff007819 */ /* 0x000fc400000114fc */
[----:B0-----:R-:W-:Y:S02]  /*0930*/  SHF.L.U32 R11, R16, 0x1, RZ ;  /* 0x00000001100b7819 */ /* 0x001fe400000006ff */
[----:B------:R-:W-:-:S04]  /*0940*/  SGXT R0, R0, 0x1 ;  /* 0x000000010000781a */ /* 0x000fc80000000200 */
[----:B------:R-:W-:-:S04]  /*0950*/  LOP3.LUT R0, R11, 0x90, R0, 0x78, !PT ;  /* 0x000000900b007812 */ /* 0x000fc800078e7800 */
[C---:B------:R-:W-:Y:S02]  /*0960*/  LOP3.LUT R248, R0.reuse, 0x20, RZ, 0x3c, !PT ;  /* 0x0000002000f87812 */ /* 0x040fe400078e3cff */
[C---:B------:R-:W-:Y:S02]  /*0970*/  LOP3.LUT R247, R0.reuse, 0x40, RZ, 0x3c, !PT ;  /* 0x0000004000f77812 */ /* 0x040fe400078e3cff */
[----:B------:R-:W-:Y:S01]  /*0980*/  LOP3.LUT R246, R0, 0x60, RZ, 0x3c, !PT ;  /* 0x0000006000f67812 */ /* 0x000fe200078e3cff */
[----:B------:R-:W-:-:S05]  /*0990*/  IMAD.MOV.U32 R8, RZ, RZ, 0x1 ;  /* 0x00000001ff087424 */ /* 0x000fca00078e00ff */
[----:B------:R-:W-:Y:S01]  /*09a0*/  ISETP.LE.AND P0, PT, R8, c[0x0][0x1d0], PT ;  /* 0x0000740008007a0c */ /* 0x000fe20003f03270 */
[----:B------:R-:W-:Y:S01]  /*09b0*/  IMAD.MOV.U32 R4, RZ, RZ, 0x3f800000 ;  /* 0x3f800000ff047424 */ /* 0x000fe200078e00ff */
[----:B-1----:R-:W-:Y:S01]  /*09c0*/  MOV R3, 0xff800000 ;  /* 0xff80000000037802 */ /* 0x002fe20000000f00 */
[----:B------:R-:W-:Y:S01]  /*09d0*/  IMAD.MOV.U32 R2, RZ, RZ, -0x800000 ;  /* 0xff800000ff027424 */ /* 0x000fe200078e00ff */
[----:B------:R-:W-:Y:S01]  /*09e0*/  MOV R11, 0x3f800000 ;  /* 0x3f800000000b7802 */ /* 0x000fe20000000f00 */
[----:B------:R-:W-:Y:S01]  /*09f0*/  CS2R R112, SRZ ;  /* 0x0000000000707805 */ /* 0x000fe2000001ff00 */
        /* <DEDUP_REMOVED lines=15> */
[----:B------:R-:W-:Y:S01]  /*0af0*/  SHF.L.U32 R72, R252, 0x1, RZ ;  /* 0x00000001fc487819 */ /* 0x000fe200000006ff */
[----:B--2---:R0:W-:Y:S04]  /*0b00*/  STS.U16 [R0], R21 ;  /* 0x0000001500007388 */ /* 0x0041e80000000400 */
[----:B---3--:R0:W-:Y:S04]  /*0b10*/  STS.U16 [R0+0x400], R27 ;  /* 0x0004001b00007388 */ /* 0x0081e80000000400 */
[----:B-----5:R0:W-:Y:S04]  /*0b20*/  STS.U16 [R0+0x800], R33 ;  /* 0x0008002100007388 */ /* 0x0201e80000000400 */
[----:B------:R0:W-:Y:S04]  /*0b30*/  STS.U16 [R0+0xc00], R39 ;  /* 0x000c002700007388 */ /* 0x0001e80000000400 */
[----:B----4-:R0:W-:Y:S04]  /*0b40*/  STS.U16 [R0+0x1000], R45 ;  /* 0x0010002d00007388 */ /* 0x0101e80000000400 */
[----:B------:R0:W-:Y:S04]  /*0b50*/  STS.U16 [R0+0x1400], R49 ;  /* 0x0014003100007388 */ /* 0x0001e80000000400 */
        /* <DEDUP_REMOVED lines=25> */
[----:B------:R0:W-:Y:S01]  /*0cf0*/  STS.U16 [R246+0x1f00], R15 ;  /* 0x001f000ff6007388 */ /* 0x0001e20000000400 */
[----:B------:R-:W-:Y:S05]  /*0d00*/  @!P0 BRA `(.L_x_0) ;  /* 0x000032d000008947 */ /* 0x000fea0003800000 */
[----:B------:R-:W-:Y:S01]  /*0d10*/  IMAD R6, R251, c[0x0][0x1a4], RZ ;  /* 0x00006900fb067a24 */ /* 0x000fe200078e02ff */
[----:B------:R-:W-:Y:S01]  /*0d20*/  MOV R59, c[0x0][0x1b8] ;  /* 0x00006e00003b7a02 */ /* 0x000fe20000000f00 */
[----:B0-----:R-:W-:Y:S01]  /*0d30*/  IMAD.MOV.U32 R31, RZ, RZ, c[0x0][0x1a4] ;  /* 0x00006900ff1f7624 */ /* 0x001fe200078e00ff */
[----:B------:R-:W-:Y:S01]  /*0d40*/  CS2R R112, SRZ ;  /* 0x0000000000707805 */ /* 0x000fe2000001ff00 */
[----:B------:R-:W-:Y:S01]  /*0d50*/  IMAD R2, R32, c[0x0][0x1a0], RZ ;  /* 0x0000680020027a24 */ /* 0x000fe200078e02ff */
[----:B------:R-:W-:Y:S01]  /*0d60*/  CS2R R114, SRZ ;  /* 0x0000000000727805 */ /* 0x000fe2000001ff00 */
[----:B------:R-:W-:Y:S01]  /*0d70*/  IMAD R5, R16, c[0x0][0x1a8], RZ ;  /* 0x00006a0010057a24 */ /* 0x000fe200078e02ff */
[----:B------:R-:W-:Y:S01]  /*0d80*/  CS2R R120, SRZ ;  /* 0x0000000000787805 */ /* 0x000fe2000001ff00 */
[----:B------:R-:W-:Y:S01]  /*0d90*/  IMAD R8, R31, 0x2, R6 ;  /* 0x000000021f087824 */ /* 0x000fe200078e0206 */
[C---:B------:R-:W-:Y:S01]  /*0da0*/  SHF.L.U32 R4, R2.reuse, 0x1, RZ ;  /* 0x0000000102047819 */ /* 0x040fe200000006ff */
[----:B------:R-:W-:Y:S01]  /*0db0*/  IMAD.HI R2, R2, 0x2, RZ ;  /* 0x0000000202027827 */ /* 0x000fe200078e02ff */
[----:B------:R-:W-:Y:S01]  /*0dc0*/  SHF.L.U32 R7, R5, 0x1, RZ ;  /* 0x0000000105077819 */ /* 0x000fe200000006ff */
[----:B------:R-:W-:Y:S01]  /*0dd0*/  CS2R R122, SRZ ;  /* 0x00000000007a7805 */ /* 0x000fe2000001ff00 */
[----:B------:R-:W-:Y:S01]  /*0de0*/  CS2R R128, SRZ ;  /* 0x0000000000807805 */ /* 0x000fe2000001ff00 */
[----:B------:R-:W-:Y:S01]  /*0df0*/  IMAD R10, R31, 0x2, R8 ;  /* 0x000000021f0a7824 */ /* 0x000fe200078e0208 */
[----:B------:R-:W-:Y:S01]  /*0e00*/  IADD3 R183, P0, P1, R7, c[0x0][0x168], R4 ;  /* 0x00005a0007b77a10 */ /* 0x000fe2000791e004 */
[----:B------:R-:W-:Y:S01]  /*0e10*/  IMAD.HI R5, R5, 0x2, RZ ;  /* 0x0000000205057827 */ /* 0x000fe200078e02ff */
[----:B------:R-:W-:Y:S01]  /*0e20*/  CS2R R130, SRZ ;  /* 0x0000000000827805 */ /* 0x000fe2000001ff00 */
[----:B------:R-:W-:Y:S01]  /*0e30*/  CS2R R132, SRZ ;  /* 0x0000000000847805 */ /* 0x000fe2000001ff00 */
[----:B------:R-:W-:Y:S01]  /*0e40*/  LEA R4, R31, R10, 0x1 ;  /* 0x0000000a1f047211 */ /* 0x000fe200078e08ff */
[----:B------:R-:W-:Y:S01]  /*0e50*/  IMAD R16, R16, c[0x0][0x1b4], RZ ;  /* 0x00006d0010107a24 */ /* 0x000fe200078e02ff */
[----:B------:R-:W-:Y:S01]  /*0e60*/  IADD3.X R29, R5, c[0x0][0x16c], R2, P0, P1 ;  /* 0x00005b00051d7a10 */ /* 0x000fe200007e2402 */
[----:B------:R-:W-:Y:S01]  /*0e70*/  IMAD R3, R32, c[0x0][0x1b0], RZ ;  /* 0x00006c0020037a24 */ /* 0x000fe200078e02ff */
[----:B------:R-:W-:Y:S01]  /*0e80*/  LOP3.LUT R5, R72, 0x10, RZ, 0xc0, !PT ;  /* 0x0000001048057812 */ /* 0x000fe200078ec0ff */
[----:B------:R-:W-:Y:S01]  /*0e90*/  IMAD R2, R31, 0x2, R4 ;  /* 0x000000021f027824 */ /* 0x000fe200078e0204 */
[----:B------:R-:W-:Y:S01]  /*0ea0*/  SHF.L.U32 R12, R16, 0x1, RZ ;  /* 0x00000001100c7819 */ /* 0x000fe200000006ff */
[----:B------:R-:W-:Y:S01]  /*0eb0*/  IMAD.SHL.U32 R9, R3, 0x2, RZ ;  /* 0x0000000203097824 */ /* 0x000fe200078e00ff */
[----:B------:R-:W-:Y:S01]  /*0ec0*/  LOP3.LUT R14, R5, 0x60, R252, 0xf8, !PT ;  /* 0x00000060050e7812 */ /* 0x000fe200078ef8fc */
[----:B------:R-:W-:Y:S01]  /*0ed0*/  IMAD R7, R31, 0x2, R2 ;  /* 0x000000021f077824 */ /* 0x000fe200078e0202 */
[-C--:B------:R-:W-:Y:S01]  /*0ee0*/  LEA R244, P0, R6, R183.reuse, 0x1 ;  /* 0x000000b706f47211 */ /* 0x080fe200078008ff */
[----:B------:R-:W-:Y:S01]  /*0ef0*/  IMAD.HI R5, R3, 0x2, RZ ;  /* 0x0000000203057827 */ /* 0x000fe200078e02ff */
[----:B------:R-:W-:Y:S01]  /*0f00*/  IADD3 R65, P2, P3, R12, c[0x0][0x170], R9 ;  /* 0x00005c000c417a10 */ /* 0x000fe20007b5e009 */
[----:B------:R-:W-:Y:S01]  /*0f10*/  CS2R R134, SRZ ;  /* 0x0000000000867805 */ /* 0x000fe2000001ff00 */
[C---:B------:R-:W-:Y:S01]  /*0f20*/  LOP3.LUT R9, R252.reuse, 0x7, RZ, 0xc0, !PT ;  /* 0x00000007fc097812 */ /* 0x040fe200078ec0ff */
[C---:B------:R-:W-:Y:S01]  /*0f30*/  IMAD R11, R31.reuse, 0x2, R7 ;  /* 0x000000021f0b7824 */ /* 0x040fe200078e0207 */
[----:B------:R-:W-:Y:S01]  /*0f40*/  SHF.L.U32 R12, R252, 0x6, RZ ;  /* 0x00000006fc0c7819 */ /* 0x000fe200000006ff */
[----:B------:R-:W-:Y:S01]  /*0f50*/  IMAD.HI R16, R16, 0x2, RZ ;  /* 0x0000000210107827 */ /* 0x000fe200078e02ff */
[----:B------:R-:W-:Y:S01]  /*0f60*/  LEA R242, P1, R8, R183, 0x1 ;  /* 0x000000b708f27211 */ /* 0x000fe200078208ff */
[----:B------:R-:W-:Y:S01]  /*0f70*/  CS2R R140, SRZ ;  /* 0x00000000008c7805 */ /* 0x000fe2000001ff00 */
[----:B------:R-:W-:Y:S01]  /*0f80*/  LEA R3, R31, R11, 0x1 ;  /* 0x0000000b1f037211 */ /* 0x000fe200078e08ff */
[----:B------:R-:W-:Y:S01]  /*0f90*/  IMAD R9, R9, 0x90, RZ ;  /* 0x0000009009097824 */ /* 0x000fe200078e02ff */
[----:B------:R-:W-:Y:S01]  /*0fa0*/  LOP3.LUT R13, R12, 0x400, RZ, 0xc0, !PT ;  /* 0x000004000c0d7812 */ /* 0x000fe200078ec0ff */
[----:B------:R-:W-:Y:S01]  /*0fb0*/  IMAD R15, R251, c[0x0][0x1b8], RZ ;  /* 0x00006e00fb0f7a24 */ /* 0x000fe200078e02ff */
[----:B------:R-:W-:Y:S01]  /*0fc0*/  LEA R12, R31, R3, 0x1 ;  /* 0x000000031f0c7211 */ /* 0x000fe200078e08ff */
[----:B------:R-:W-:Y:S01]  /*0fd0*/  CS2R R142, SRZ ;  /* 0x00000000008e7805 */ /* 0x000fe2000001ff00 */
[----:B------:R-:W-:Y:S01]  /*0fe0*/  LOP3.LUT R14, R9, R14, RZ, 0x3c, !PT ;  /* 0x0000000e090e7212 */ /* 0x000fe200078e3cff */
[----:B------:R-:W-:Y:S01]  /*0ff0*/  IMAD R17, R59, 0x2, R15 ;  /* 0x000000023b117824 */ /* 0x000fe200078e020f */
[----:B------:R-:W-:Y:S01]  /*1000*/  IADD3.X R69, R16, c[0x0][0x174], R5, P2, P3 ;  /* 0x00005d0010457a10 */ /* 0x000fe200017e6405 */
[----:B------:R-:W-:Y:S01]  /*1010*/  CS2R R152, SRZ ;  /* 0x0000000000987805 */ /* 0x000fe2000001ff00 */
[-C--:B------:R-:W-:Y:S01]  /*1020*/  LEA.HI.X.SX32 R245, R6, R29.reuse, 0x1, P0 ;  /* 0x0000001d06f57211 */ /* 0x080fe200000f0eff */
[----:B------:R-:W-:Y:S01]  /*1030*/  IMAD.IADD R5, R13, 0x1, R14 ;  /* 0x000000010d057824 */ /* 0x000fe200078e020e */
[----:B------:R-:W-:Y:S01]  /*1040*/  LEA.HI.X.SX32 R243, R8, R29, 0x1, P1 ;  /* 0x0000001d08f37211 */ /* 0x000fe200008f0eff */
[C---:B------:R-:W-:Y:S01]  /*1050*/  IMAD R13, R31.reuse, 0x2, R12 ;  /* 0x000000021f0d7824 */ /* 0x040fe200078e020c */
[-C--:B------:R-:W-:Y:S01]  /*1060*/  LEA R238, P0, R4, R183.reuse, 0x1 ;  /* 0x000000b704ee7211 */ /* 0x080fe200078008ff */
[----:B------:R-:W-:Y:S01]  /*1070*/  CS2R R154, SRZ ;  /* 0x00000000009a7805 */ /* 0x000fe2000001ff00 */
[----:B------:R-:W-:Y:S01]  /*1080*/  LEA R236, P1, R2, R183, 0x1 ;  /* 0x000000b702ec7211 */ /* 0x000fe200078208ff */
[----:B------:R-:W-:Y:S01]  /*1090*/  CS2R R156, SRZ ;  /* 0x00000000009c7805 */ /* 0x000fe2000001ff00 */
[C---:B------:R-:W-:Y:S01]  /*10a0*/  LEA R14, R31.reuse, R13, 0x1 ;  /* 0x0000000d1f0e7211 */ /* 0x040fe200078e08ff */
[----:B------:R-:W-:Y:S01]  /*10b0*/  CS2R R158, SRZ ;  /* 0x00000000009e7805 */ /* 0x000fe2000001ff00 */
[----:B------:R-:W-:Y:S01]  /*10c0*/  LEA.HI.X.SX32 R239, R4, R29, 0x1, P0 ;  /* 0x0000001d04ef7211 */ /* 0x000fe200000f0eff */
[----:B------:R-:W-:Y:S01]  /*10d0*/  CS2R R70, SRZ ;  /* 0x0000000000467805 */ /* 0x000fe2000001ff00 */
[----:B------:R-:W-:-:S02]  /*10e0*/  LEA R6, R31, R14, 0x1 ;  /* 0x0000000e1f067211 */ /* 0x000fc400078e08ff */
[----:B------:R-:W-:Y:S02]  /*10f0*/  LEA.HI.X.SX32 R237, R2, R29, 0x1, P1 ;  /* 0x0000001d02ed7211 */ /* 0x000fe400008f0eff */
[----:B------:R-:W-:Y:S02]  /*1100*/  LEA R8, R31, R6, 0x1 ;  /* 0x000000061f087211 */ /* 0x000fe400078e08ff */
[-C--:B------:R-:W-:Y:S02]  /*1110*/  LEA R234, P0, R7, R183.reuse, 0x1 ;  /* 0x000000b707ea7211 */ /* 0x080fe400078008ff */
[C---:B------:R-:W-:Y:S02]  /*1120*/  LEA R4, R31.reuse, R8, 0x1 ;  /* 0x000000081f047211 */ /* 0x040fe400078e08ff */
[----:B------:R-:W-:Y:S02]  /*1130*/  LEA R240, P2, R10, R183, 0x1 ;  /* 0x000000b70af07211 */ /* 0x000fe400078408ff */
[----:B------:R-:W-:-:S02]  /*1140*/  LEA R2, R31, R4, 0x1 ;  /* 0x000000041f027211 */ /* 0x000fc400078e08ff */
[-C--:B------:R-:W-:Y:S02]  /*1150*/  LEA.HI.X.SX32 R235, R7, R29.reuse, 0x1, P0 ;  /* 0x0000001d07eb7211 */ /* 0x080fe400000f0eff */
[----:B------:R-:W-:Y:S02]  /*1160*/  LEA R7, R31, R2, 0x1 ;  /* 0x000000021f077211 */ /* 0x000fe400078e08ff */
[----:B------:R-:W-:Y:S02]  /*1170*/  LEA.HI.X.SX32 R241, R10, R29, 0x1, P2 ;  /* 0x0000001d0af17211 */ /* 0x000fe400010f0eff */
[----:B------:R-:W-:Y:S02]  /*1180*/  LEA R230, P0, R3, R183, 0x1 ;  /* 0x000000b703e67211 */ /* 0x000fe400078008ff */
[----:B------:R-:W-:Y:S02]  /*1190*/  LEA R10, R31, R7, 0x1 ;  /* 0x000000071f0a7211 */ /* 0x000fe400078e08ff */
[----:B------:R-:W-:-:S02]  /*11a0*/  LEA R232, P1, R11, R183, 0x1 ;  /* 0x000000b70be87211 */ /* 0x000fc400078208ff */
[-C--:B------:R-:W-:Y:S02]  /*11b0*/  LEA.HI.X.SX32 R231, R3, R29.reuse, 0x1, P0 ;  /* 0x0000001d03e77211 */ /* 0x080fe400000f0eff */
[----:B------:R-:W-:Y:S02]  /*11c0*/  LEA R3, R31, R10, 0x1 ;  /* 0x0000000a1f037211 */ /* 0x000fe400078e08ff */
[----:B------:R-:W-:Y:S02]  /*11d0*/  LEA.HI.X.SX32 R233, R11, R29, 0x1, P1 ;  /* 0x0000001d0be97211 */ /* 0x000fe400008f0eff */
[C---:B------:R-:W-:Y:S02]  /*11e0*/  LEA R228, P1, R12.reuse, R183, 0x1 ;  /* 0x000000b70ce47211 */ /* 0x040fe400078208ff */
[----:B------:R-:W-:Y:S02]  /*11f0*/  LEA R11, R31, R3, 0x1 ;  /* 0x000000031f0b7211 */ /* 0x000fe400078e08ff */
[----:B------:R-:W-:-:S02]  /*1200*/  LEA.HI.X.SX32 R229, R12, R29, 0x1, P1 ;  /* 0x0000001d0ce57211 */ /* 0x000fc400008f0eff */
[----:B------:R-:W-:Y:S02]  /*1210*/  LEA R226, P0, R13, R183, 0x1 ;  /* 0x000000b70de27211 */ /* 0x000fe400078008ff */
[----:B------:R-:W-:Y:S02]  /*1220*/  LEA R12, R31, R11, 0x1 ;  /* 0x0000000b1f0c7211 */ /* 0x000fe400078e08ff */
[----:B------:R-:W-:Y:S02]  /*1230*/  LEA.HI.X.SX32 R227, R13, R29, 0x1, P0 ;  /* 0x0000001d0de37211 */ /* 0x000fe400000f0eff */
[-C--:B------:R-:W-:Y:S01]  /*1240*/  LEA R224, P1, R14, R183.reuse, 0x1 ;  /* 0x000000b70ee07211 */ /* 0x080fe200078208ff */
[----:B------:R-:W-:Y:S01]  /*1250*/  IMAD R13, R31, 0x2, R12 ;  /* 0x000000021f0d7824 */ /* 0x000fe200078e020c */
[----:B------:R-:W-:Y:S02]  /*1260*/  LEA R222, P0, R6, R183, 0x1 ;  /* 0x000000b706de7211 */ /* 0x000fe400078008ff */
[----:B------:R-:W-:-:S02]  /*1270*/  LEA.HI.X.SX32 R225, R14, R29, 0x1, P1 ;  /* 0x0000001d0ee17211 */ /* 0x000fc400008f0eff */
[----:B------:R-:W-:Y:S01]  /*1280*/  LEA.HI.X.SX32 R223, R6, R29, 0x1, P0 ;  /* 0x0000001d06df7211 */ /* 0x000fe200000f0eff */
[----:B------:R-:W-:Y:S01]  /*1290*/  IMAD R6, R31, 0x2, R13 ;  /* 0x000000021f067824 */ /* 0x000fe200078e020d */
[C---:B------:R-:W-:Y:S02]  /*12a0*/  LEA R220, P1, R8.reuse, R183, 0x1 ;  /* 0x000000b708dc7211 */ /* 0x040fe400078208ff */
[C---:B------:R-:W-:Y:S02]  /*12b0*/  LEA R16, R59.reuse, R17, 0x1 ;  /* 0x000000113b107211 */ /* 0x040fe400078e08ff */
[----:B------:R-:W-:Y:S02]  /*12c0*/  LEA.HI.X.SX32 R221, R8, R29, 0x1, P1 ;  /* 0x0000001d08dd7211 */ /* 0x000fe400008f0eff */
[----:B------:R-:W-:Y:S01]  /*12d0*/  LEA R216, P1, R2, R183, 0x1 ;  /* 0x000000b702d87211 */ /* 0x000fe200078208ff */
[----:B------:R-:W-:Y:S01]  /*12e0*/  IMAD R18, R59, 0x2, R16 ;  /* 0x000000023b127824 */ /* 0x000fe200078e0210 */
[----:B------:R-:W-:-:S02]  /*12f0*/  LEA R8, R31, R6, 0x1 ;  /* 0x000000061f087211 */ /* 0x000fc400078e08ff */
[----:B------:R-:W-:Y:S01]  /*1300*/  LEA.HI.X.SX32 R217, R2, R29, 0x1, P1 ;  /* 0x0000001d02d97211 */ /* 0x000fe200008f0eff */
[----:B------:R-:W-:Y:S01]  /*1310*/  IMAD R19, R59, 0x2, R18 ;  /* 0x000000023b137824 */ /* 0x000fe200078e0212 */
[CC--:B------:R-:W-:Y:S01]  /*1320*/  LEA R218, P0, R4.reuse, R183.reuse, 0x1 ;  /* 0x000000b704da7211 */ /* 0x0c0fe200078008ff */
[----:B------:R-:W-:Y:S01]  /*1330*/  IMAD R2, R31, 0x2, R8 ;  /* 0x000000021f027824 */ /* 0x000fe200078e0208 */
[----:B------:R-:W-:Y:S01]  /*1340*/  LEA R214, P2, R7, R183, 0x1 ;  /* 0x000000b707d67211 */ /* 0x000fe200078408ff */
[----:B------:R-:W-:Y:S01]  /*1350*/  IMAD R20, R59, 0x2, R19 ;  /* 0x000000023b147824 */ /* 0x000fe200078e0213 */
[----:B------:R-:W-:Y:S02]  /*1360*/  LEA.HI.X.SX32 R219, R4, R29, 0x1, P0 ;  /* 0x0000001d04db7211 */ /* 0x000fe400000f0eff */
[----:B------:R-:W-:Y:S01]  /*1370*/  LEA R210, P1, R3, R183, 0x1 ;  /* 0x000000b703d27211 */ /* 0x000fe200078208ff */
[----:B------:R-:W-:Y:S01]  /*1380*/  IMAD R21, R59, 0x2, R20 ;  /* 0x000000023b157824 */ /* 0x000fe200078e0214 */
[----:B------:R-:W-:-:S02]  /*1390*/  LEA R4, R31, R2, 0x1 ;  /* 0x000000021f047211 */ /* 0x000fc400078e08ff */
[-C--:B------:R-:W-:Y:S01]  /*13a0*/  LEA.HI.X.SX32 R215, R7, R29.reuse, 0x1, P2 ;  /* 0x0000001d07d77211 */ /* 0x080fe200010f0eff */
[----:B------:R-:W-:Y:S01]  /*13b0*/  IMAD R22, R59, 0x2, R21 ;  /* 0x000000023b167824 */ /* 0x000fe200078e0215 */
[----:B------:R-:W-:Y:S01]  /*13c0*/  LEA.HI.X.SX32 R211, R3, R29, 0x1, P1 ;  /* 0x0000001d03d37211 */ /* 0x000fe200008f0eff */
[----:B------:R-:W-:Y:S01]  /*13d0*/  IMAD R3, R31, 0x2, R4 ;  /* 0x000000021f037824 */ /* 0x000fe200078e0204 */
[-C--:B------:R-:W-:Y:S01]  /*13e0*/  LEA R208, P2, R11, R183.reuse, 0x1 ;  /* 0x000000b70bd07211 */ /* 0x080fe200078408ff */
[----:B------:R-:W-:Y:S01]  /*13f0*/  IMAD R23, R59, 0x2, R22 ;  /* 0x000000023b177824 */ /* 0x000fe200078e0216 */
[----:B------:R-:W-:Y:S02]  /*1400*/  LEA R212, P0, R10, R183, 0x1 ;  /* 0x000000b70ad47211 */ /* 0x000fe400078008ff */
[----:B------:R-:W-:Y:S01]  /*1410*/  LEA.HI.X.SX32 R209, R11, R29, 0x1, P2 ;  /* 0x0000001d0bd17211 */ /* 0x000fe200010f0eff */
[----:B------:R-:W-:Y:S01]  /*1420*/  IMAD R24, R59, 0x2, R23 ;  /* 0x000000023b187824 */ /* 0x000fe200078e0217 */
[----:B------:R-:W-:-:S02]  /*1430*/  LEA R202, P2, R6, R183, 0x1 ;  /* 0x000000b706ca7211 */ /* 0x000fc400078408ff */
[----:B------:R-:W-:Y:S01]  /*1440*/  LEA R7, R31, R3, 0x1 ;  /* 0x000000031f077211 */ /* 0x000fe200078e08ff */
[----:B------:R-:W-:Y:S01]  /*1450*/  IMAD R25, R59, 0x2, R24 ;  /* 0x000000023b197824 */ /* 0x000fe200078e0218 */
[----:B------:R-:W-:Y:S02]  /*1460*/  LEA.HI.X.SX32 R203, R6, R29, 0x1, P2 ;  /* 0x0000001d06cb7211 */ /* 0x000fe400010f0eff */
[----:B------:R-:W-:Y:S01]  /*1470*/  LEA R204, P1, R13, R183, 0x1 ;  /* 0x000000b70dcc7211 */ /* 0x000fe200078208ff */
[----:B------:R-:W-:Y:S01]  /*1480*/  IMAD R6, R31, 0x2, R7 ;  /* 0x000000021f067824 */ /* 0x000fe200078e0207 */
[-C--:B------:R-:W-:Y:S01]  /*1490*/  LEA.HI.X.SX32 R213, R10, R29.reuse, 0x1, P0 ;  /* 0x0000001d0ad57211 */ /* 0x080fe200000f0eff */
[----:B------:R-:W-:Y:S01]  /*14a0*/  IMAD R27, R59, 0x2, R25 ;  /* 0x000000023b1b7824 */ /* 0x000fe200078e0219 */
[----:B------:R-:W-:Y:S02]  /*14b0*/  LEA.HI.X.SX32 R205, R13, R29, 0x1, P1 ;  /* 0x0000001d0dcd7211 */ /* 0x000fe400008f0eff */
[----:B------:R-:W-:-:S02]  /*14c0*/  LEA R206, P0, R12, R183, 0x1 ;  /* 0x000000b70cce7211 */ /* 0x000fc400078008ff */
[----:B------:R-:W-:Y:S02]  /*14d0*/  LEA R198, P1, R2, R183, 0x1 ;  /* 0x000000b702c67211 */ /* 0x000fe400078208ff */
[C---:B------:R-:W-:Y:S02]  /*14e0*/  LEA R10, R31.reuse, R6, 0x1 ;  /* 0x000000061f0a7211 */ /* 0x040fe400078e08ff */
[-C--:B------:R-:W-:Y:S02]  /*14f0*/  LEA.HI.X.SX32 R207, R12, R29.reuse, 0x1, P0 ;  /* 0x0000001d0ccf7211 */ /* 0x080fe400000f0eff */
[----:B------:R-:W-:Y:S01]  /*1500*/  LEA.HI.X.SX32 R199, R2, R29, 0x1, P1 ;  /* 0x0000001d02c77211 */ /* 0x000fe200008f0eff */
[----:B------:R-:W-:Y:S01]  /*1510*/  IMAD R2, R31, 0x2, R10 ;  /* 0x000000021f027824 */ /* 0x000fe200078e020a */
[-C--:B------:R-:W-:Y:S02]  /*1520*/  LEA R200, P0, R8, R183.reuse, 0x1 ;  /* 0x000000b708c87211 */ /* 0x080fe400078008ff */
[----:B------:R-:W-:-:S02]  /*1530*/  LEA R196, P2, R4, R183, 0x1 ;  /* 0x000000b704c47211 */ /* 0x000fc400078408ff */
[-C--:B------:R-:W-:Y:S02]  /*1540*/  LEA.HI.X.SX32 R201, R8, R29.reuse, 0x1, P0 ;  /* 0x0000001d08c97211 */ /* 0x080fe400000f0eff */
[----:B------:R-:W-:Y:S02]  /*1550*/  LEA.HI.X.SX32 R197, R4, R29, 0x1, P2 ;  /* 0x0000001d04c57211 */ /* 0x000fe400010f0eff */
[-C--:B------:R-:W-:Y:S02]  /*1560*/  LEA R194, P0, R3, R183.reuse, 0x1 ;  /* 0x000000b703c27211 */ /* 0x080fe400078008ff */
[----:B------:R-:W-:Y:S02]  /*1570*/  LEA R192, P1, R7, R183, 0x1 ;  /* 0x000000b707c07211 */ /* 0x000fe400078208ff */
[----:B------:R-:W-:Y:S02]  /*1580*/  LEA R4, R31, R2, 0x1 ;  /* 0x000000021f047211 */ /* 0x000fe400078e08ff */
[----:B------:R-:W-:-:S02]  /*1590*/  LEA.HI.X.SX32 R195, R3, R29, 0x1, P0 ;  /* 0x0000001d03c37211 */ /* 0x000fc400000f0eff */
[----:B------:R-:W-:Y:S01]  /*15a0*/  LEA.HI.X.SX32 R193, R7, R29, 0x1, P1 ;  /* 0x0000001d07c17211 */ /* 0x000fe200008f0eff */
[----:B------:R-:W-:Y:S01]  /*15b0*/  IMAD R3, R31, 0x2, R4 ;  /* 0x000000021f037824 */ /* 0x000fe200078e0204 */
[----:B------:R-:W-:Y:S02]  /*15c0*/  LEA R186, P1, R2, R183, 0x1 ;  /* 0x000000b702ba7211 */ /* 0x000fe400078208ff */
[----:B------:R-:W-:Y:S02]  /*15d0*/  LEA R28, R59, R27, 0x1 ;  /* 0x0000001b3b1c7211 */ /* 0x000fe400078e08ff */
[----:B------:R-:W-:Y:S02]  /*15e0*/  LEA R190, P2, R6, R183, 0x1 ;  /* 0x000000b706be7211 */ /* 0x000fe400078408ff */
[----:B------:R-:W-:Y:S02]  /*15f0*/  LEA.HI.X.SX32 R187, R2, R29, 0x1, P1 ;  /* 0x0000001d02bb7211 */ /* 0x000fe400008f0eff */
[----:B------:R-:W-:-:S02]  /*1600*/  LEA R182, P3, R3, R183, 0x1 ;  /* 0x000000b703b67211 */ /* 0x000fc400078608ff */
[----:B------:R-:W-:Y:S02]  /*1610*/  LEA R2, R59, R28, 0x1 ;  /* 0x0000001c3b027211 */ /* 0x000fe400078e08ff */
[----:B------:R-:W-:Y:S02]  /*1620*/  LEA.HI.X.SX32 R191, R6, R29, 0x1, P2 ;  /* 0x0000001d06bf7211 */ /* 0x000fe400010f0eff */
[-C--:B------:R-:W-:Y:S02]  /*1630*/  LEA R188, P0, R10, R183.reuse, 0x1 ;  /* 0x000000b70abc7211 */ /* 0x080fe400078008ff */
[C---:B------:R-:W-:Y:S02]  /*1640*/  LEA R184, P2, R4.reuse, R183, 0x1 ;  /* 0x000000b704b87211 */ /* 0x040fe400078408ff */
[-C--:B------:R-:W-:Y:S01]  /*1650*/  LEA.HI.X.SX32 R183, R3, R29.reuse, 0x1, P3 ;  /* 0x0000001d03b77211 */ /* 0x080fe200018f0eff */
[----:B------:R-:W-:Y:S01]  /*1660*/  IMAD R3, R59, 0x2, R2 ;  /* 0x000000023b037824 */ /* 0x000fe200078e0202 */
[----:B------:R-:W-:-:S02]  /*1670*/  LEA.HI.X.SX32 R185, R4, R29, 0x1, P2 ;  /* 0x0000001d04b97211 */ /* 0x000fc400010f0eff */
[----:B------:R-:W-:Y:S02]  /*1680*/  LEA.HI.X.SX32 R189, R10, R29, 0x1, P0 ;  /* 0x0000001d0abd7211 */ /* 0x000fe400000f0eff */
[----:B------:R-:W-:Y:S02]  /*1690*/  LEA R4, R59, R3, 0x1 ;  /* 0x000000033b047211 */ /* 0x000fe400078e08ff */
[-C--:B------:R-:W-:Y:S02]  /*16a0*/  LEA R180, P0, R15, R65.reuse, 0x1 ;  /* 0x000000410fb47211 */ /* 0x080fe400078008ff */
[----:B------:R-:W-:Y:S01]  /*16b0*/  LEA R178, P1, R17, R65, 0x1 ;  /* 0x0000004111b27211 */ /* 0x000fe200078208ff */
[----:B------:R-:W-:Y:S01]  /*16c0*/  IMAD R6, R59, 0x2, R4 ;  /* 0x000000023b067824 */ /* 0x000fe200078e0204 */
[----:B------:R-:W-:Y:S02]  /*16d0*/  LEA.HI.X.SX32 R181, R15, R69, 0x1, P0 ;  /* 0x000000450fb57211 */ /* 0x000fe400000f0eff */
[----:B------:R-:W-:-:S02]  /*16e0*/  LEA R174, P0, R18, R65, 0x1 ;  /* 0x0000004112ae7211 */ /* 0x000fc400078008ff */
[C---:B------:R-:W-:Y:S02]  /*16f0*/  LEA R7, R59.reuse, R6, 0x1 ;  /* 0x000000063b077211 */ /* 0x040fe400078e08ff */
[----:B------:R-:W-:Y:S02]  /*1700*/  LEA R176, P2, R16, R65, 0x1 ;  /* 0x0000004110b07211 */ /* 0x000fe400078408ff */
[-C--:B------:R-:W-:Y:S01]  /*1710*/  LEA.HI.X.SX32 R175, R18, R69.reuse, 0x1, P0 ;  /* 0x0000004512af7211 */ /* 0x080fe200000f0eff */
[----:B------:R-:W-:Y:S01]  /*1720*/  IMAD R8, R59, 0x2, R7 ;  /* 0x000000023b087824 */ /* 0x000fe200078e0207 */
[-C--:B------:R-:W-:Y:S02]  /*1730*/  LEA.HI.X.SX32 R179, R17, R69.reuse, 0x1, P1 ;  /* 0x0000004511b37211 */ /* 0x080fe400008f0eff */
[----:B------:R-:W-:Y:S02]  /*1740*/  LEA.HI.X.SX32 R177, R16, R69, 0x1, P2 ;  /* 0x0000004510b17211 */ /* 0x000fe400010f0eff */
[----:B------:R-:W-:-:S02]  /*1750*/  LEA R172, P0, R19, R65, 0x1 ;  /* 0x0000004113ac7211 */ /* 0x000fc400078008ff */
[CC--:B------:R-:W-:Y:S02]  /*1760*/  LEA R66, P1, R20.reuse, R65.reuse, 0x1 ;  /* 0x0000004114427211 */ /* 0x0c0fe400078208ff */
[----:B------:R-:W-:Y:S02]  /*1770*/  LEA R14, P2, R21, R65, 0x1 ;  /* 0x00000041150e7211 */ /* 0x000fe400078408ff */
[----:B------:R-:W-:Y:S02]  /*1780*/  LEA R10, R59, R8, 0x1 ;  /* 0x000000083b0a7211 */ /* 0x000fe400078e08ff */
[-C--:B------:R-:W-:Y:S02]  /*1790*/  LEA.HI.X.SX32 R173, R19, R69.reuse, 0x1, P0 ;  /* 0x0000004513ad7211 */ /* 0x080fe400000f0eff */
[-C--:B------:R-:W-:Y:S01]  /*17a0*/  LEA.HI.X.SX32 R67, R20, R69.reuse, 0x1, P1 ;  /* 0x0000004514437211 */ /* 0x080fe200008f0eff */
[----:B------:R-:W-:Y:S01]  /*17b0*/  IMAD R11, R59, 0x2, R10 ;  /* 0x000000023b0b7824 */ /* 0x000fe200078e020a */
[----:B------:R-:W-:-:S02]  /*17c0*/  LEA.HI.X.SX32 R15, R21, R69, 0x1, P2 ;  /* 0x00000045150f7211 */ /* 0x000fc400010f0eff */
[-C--:B------:R-:W-:Y:S02]  /*17d0*/  LEA R16, P0, R22, R65.reuse, 0x1 ;  /* 0x0000004116107211 */ /* 0x080fe400078008ff */
[CC--:B------:R-:W-:Y:S02]  /*17e0*/  LEA R18, P1, R23.reuse, R65.reuse, 0x1 ;  /* 0x0000004117127211 */ /* 0x0c0fe400078208ff */
[----:B------:R-:W-:Y:S02]  /*17f0*/  LEA R20, P2, R24, R65, 0x1 ;  /* 0x0000004118147211 */ /* 0x000fe400078408ff */
[-C--:B------:R-:W-:Y:S02]  /*1800*/  LEA.HI.X.SX32 R17, R22, R69.reuse, 0x1, P0 ;  /* 0x0000004516117211 */ /* 0x080fe400000f0eff */
[-C--:B------:R-:W-:Y:S02]  /*1810*/  LEA.HI.X.SX32 R19, R23, R69.reuse, 0x1, P1 ;  /* 0x0000004517137211 */ /* 0x080fe400008f0eff */
[----:B------:R-:W-:-:S02]  /*1820*/  LEA.HI.X.SX32 R21, R24, R69, 0x1, P2 ;  /* 0x0000004518157211 */ /* 0x000fc400010f0eff */
[-C--:B------:R-:W-:Y:S02]  /*1830*/  LEA R22, P0, R25, R65.reuse, 0x1 ;  /* 0x0000004119167211 */ /* 0x080fe400078008ff */
[-C--:B------:R-:W-:Y:S02]  /*1840*/  LEA R24, P1, R27, R65.reuse, 0x1 ;  /* 0x000000411b187211 */ /* 0x080fe400078208ff */
[C---:B------:R-:W-:Y:S02]  /*1850*/  LEA R26, P2, R28.reuse, R65, 0x1 ;  /* 0x000000411c1a7211 */ /* 0x040fe400078408ff */
[----:B------:R-:W-:Y:S02]  /*1860*/  LEA R12, R59, R11, 0x1 ;  /* 0x0000000b3b0c7211 */ /* 0x000fe400078e08ff */
[-C--:B------:R-:W-:Y:S02]  /*1870*/  LEA.HI.X.SX32 R23, R25, R69.reuse, 0x1, P0 ;  /* 0x0000004519177211 */ /* 0x080fe400000f0eff */
[-C--:B------:R-:W-:Y:S01]  /*1880*/  LEA.HI.X.SX32 R25, R27, R69.reuse, 0x1, P1 ;  /* 0x000000451b197211 */ /* 0x080fe200008f0eff */
[----:B------:R-:W-:Y:S01]  /*1890*/  IMAD R13, R59, 0x2, R12 ;  /* 0x000000023b0d7824 */ /* 0x000fe200078e020c */
[----:B------:R-:W-:-:S02]  /*18a0*/  LEA.HI.X.SX32 R27, R28, R69, 0x1, P2 ;  /* 0x000000451c1b7211 */ /* 0x000fc400010f0eff */
[CC--:B------:R-:W-:Y:S02]  /*18b0*/  LEA R28, P0, R2.reuse, R65.reuse, 0x1 ;  /* 0x00000041021c7211 */ /* 0x0c0fe400078008ff */
[----:B------:R-:W-:Y:S02]  /*18c0*/  LEA R30, P1, R3, R65, 0x1 ;  /* 0x00000041031e7211 */ /* 0x000fe400078208ff */
[----:B------:R-:W-:Y:S02]  /*18d0*/  LEA.HI.X.SX32 R29, R2, R69, 0x1, P0 ;  /* 0x00000045021d7211 */ /* 0x000fe400000f0eff */
[----:B------:R-:W-:Y:S02]  /*18e0*/  LEA R2, R59, R13, 0x1 ;  /* 0x0000000d3b027211 */ /* 0x000fe400078e08ff */
[----:B------:R-:W-:Y:S02]  /*18f0*/  LEA.HI.X.SX32 R31, R3, R69, 0x1, P1 ;  /* 0x00000045031f7211 */ /* 0x000fe400008f0eff */
[-C--:B------:R-:W-:Y:S01]  /*1900*/  LEA R32, P2, R4, R65.reuse, 0x1 ;  /* 0x0000004104207211 */ /* 0x080fe200078408ff */
[----:B------:R-:W-:Y:S01]  /*1910*/  IMAD R3, R59, 0x2, R2 ;  /* 0x000000023b037824 */ /* 0x000fe200078e0202 */
[----:B------:R-:W-:-:S02]  /*1920*/  LEA R34, P0, R6, R65, 0x1 ;  /* 0x0000004106227211 */ /* 0x000fc400078008ff */
[----:B------:R-:W-:Y:S02]  /*1930*/  LEA.HI.X.SX32 R33, R4, R69, 0x1, P2 ;  /* 0x0000004504217211 */ /* 0x000fe400010f0eff */
[----:B------:R-:W-:Y:S02]  /*1940*/  LEA R4, R59, R3, 0x1 ;  /* 0x000000033b047211 */ /* 0x000fe400078e08ff */
[----:B------:R-:W-:Y:S02]  /*1950*/  LEA.HI.X.SX32 R35, R6, R69, 0x1, P0 ;  /* 0x0000004506237211 */ /* 0x000fe400000f0eff */
[-C--:B------:R-:W-:Y:S01]  /*1960*/  LEA R36, P1, R7, R65.reuse, 0x1 ;  /* 0x0000004107247211 */ /* 0x080fe200078208ff */
[----:B------:R-:W-:Y:S01]  /*1970*/  IMAD R6, R59, 0x2, R4 ;  /* 0x000000023b067824 */ /* 0x000fe200078e0204 */
[----:B------:R-:W-:Y:S02]  /*1980*/  LEA R38, P2, R8, R65, 0x1 ;  /* 0x0000004108267211 */ /* 0x000fe400078408ff */
[----:B------:R-:W-:-:S02]  /*1990*/  LEA.HI.X.SX32 R37, R7, R69, 0x1, P1 ;  /* 0x0000004507257211 */ /* 0x000fc400008f0eff */
[----:B------:R-:W-:Y:S02]  /*19a0*/  LEA R42, P1, R11, R65, 0x1 ;  /* 0x000000410b2a7211 */ /* 0x000fe400078208ff */
[----:B------:R-:W-:Y:S02]  /*19b0*/  LEA R7, R59, R6, 0x1 ;  /* 0x000000063b077211 */ /* 0x000fe400078e08ff */
[-C--:B------:R-:W-:Y:S02]  /*19c0*/  LEA.HI.X.SX32 R39, R8, R69.reuse, 0x1, P2 ;  /* 0x0000004508277211 */ /* 0x080fe400010f0eff */
[----:B------:R-:W-:Y:S01]  /*19d0*/  LEA.HI.X.SX32 R43, R11, R69, 0x1, P1 ;  /* 0x000000450b2b7211 */ /* 0x000fe200008f0eff */
[----:B------:R-:W-:Y:S01]  /*19e0*/  IMAD R8, R59, 0x2, R7 ;  /* 0x000000023b087824 */ /* 0x000fe200078e0207 */
[-C--:B------:R-:W-:Y:S01]  /*19f0*/  LEA R40, P0, R10, R65.reuse, 0x1 ;  /* 0x000000410a287211 */ /* 0x080fe200078008ff */
[----:B------:R-:W-:Y:S01]  /*1a00*/  IMAD.MOV.U32 R11, RZ, RZ, 0x3f800000 ;  /* 0x3f800000ff0b7424 */ /* 0x000fe200078e00ff */
[----:B------:R-:W-:-:S02]  /*1a10*/  LEA R44, P2, R12, R65, 0x1 ;  /* 0x000000410c2c7211 */ /* 0x000fc400078408ff */
[----:B------:R-:W-:Y:S02]  /*1a20*/  LEA R48, P1, R2, R65, 0x1 ;  /* 0x0000004102307211 */ /* 0x000fe400078208ff */
[-C--:B------:R-:W-:Y:S02]  /*1a30*/  LEA.HI.X.SX32 R41, R10, R69.reuse, 0x1, P0 ;  /* 0x000000450a297211 */ /* 0x080fe400000f0eff */
[-C--:B------:R-:W-:Y:S02]  /*1a40*/  LEA.HI.X.SX32 R45, R12, R69.reuse, 0x1, P2 ;  /* 0x000000450c2d7211 */ /* 0x080fe400010f0eff */
[----:B------:R-:W-:Y:S02]  /*1a50*/  LEA.HI.X.SX32 R49, R2, R69, 0x1, P1 ;  /* 0x0000004502317211 */ /* 0x000fe400008f0eff */
[-C--:B------:R-:W-:Y:S02]  /*1a60*/  LEA R46, P0, R13, R65.reuse, 0x1 ;  /* 0x000000410d2e7211 */ /* 0x080fe400078008ff */
[----:B------:R-:W-:-:S02]  /*1a70*/  LEA R50, P2, R3, R65, 0x1 ;  /* 0x0000004103327211 */ /* 0x000fc400078408ff */
[----:B------:R-:W-:Y:S02]  /*1a80*/  LEA R2, R59, R8, 0x1 ;  /* 0x000000083b027211 */ /* 0x000fe400078e08ff */
[-C--:B------:R-:W-:Y:S02]  /*1a90*/  LEA.HI.X.SX32 R47, R13, R69.reuse, 0x1, P0 ;  /* 0x000000450d2f7211 */ /* 0x080fe400000f0eff */
[----:B------:R-:W-:Y:S01]  /*1aa0*/  LEA.HI.X.SX32 R51, R3, R69, 0x1, P2 ;  /* 0x0000004503337211 */ /* 0x000fe200010f0eff */
[----:B------:R-:W-:Y:S01]  /*1ab0*/  IMAD R3, R59, 0x2, R2 ;  /* 0x000000023b037824 */ /* 0x000fe200078e0202 */
[-C--:B------:R-:W-:Y:S02]  /*1ac0*/  LEA R52, P0, R4, R65.reuse, 0x1 ;  /* 0x0000004104347211 */ /* 0x080fe400078008ff */
[-C--:B------:R-:W-:Y:S02]  /*1ad0*/  LEA R54, P1, R6, R65.reuse, 0x1 ;  /* 0x0000004106367211 */ /* 0x080fe400078208ff */
[----:B------:R-:W-:-:S02]  /*1ae0*/  LEA R56, P2, R7, R65, 0x1 ;  /* 0x0000004107387211 */ /* 0x000fc400078408ff */
[----:B------:R-:W-:Y:S02]  /*1af0*/  LEA.HI.X.SX32 R53, R4, R69, 0x1, P0 ;  /* 0x0000004504357211 */ /* 0x000fe400000f0eff */
[----:B------:R-:W-:Y:S02]  /*1b00*/  LEA R4, R59, R3, 0x1 ;  /* 0x000000033b047211 */ /* 0x000fe400078e08ff */
[-C--:B------:R-:W-:Y:S02]  /*1b10*/  LEA.HI.X.SX32 R55, R6, R69.reuse, 0x1, P1 ;  /* 0x0000004506377211 */ /* 0x080fe400008f0eff */
[----:B------:R-:W-:Y:S01]  /*1b20*/  LEA.HI.X.SX32 R57, R7, R69, 0x1, P2 ;  /* 0x0000004507397211 */ /* 0x000fe200010f0eff */
[----:B------:R-:W-:Y:S01]  /*1b30*/  IMAD.MOV.U32 R7, RZ, RZ, RZ ;  /* 0x000000ffff077224 */ /* 0x000fe200078e00ff */
[-C--:B------:R-:W-:Y:S02]  /*1b40*/  LEA R58, P0, R8, R65.reuse, 0x1 ;  /* 0x00000041083a7211 */ /* 0x080fe400078008ff */
[----:B------:R-:W-:-:S02]  /*1b50*/  LEA R60, P1, R2, R65, 0x1 ;  /* 0x00000041023c7211 */ /* 0x000fc400078208ff */
[-C--:B------:R-:W-:Y:S02]  /*1b60*/  LEA R62, P2, R3, R65.reuse, 0x1 ;  /* 0x00000041033e7211 */ /* 0x080fe400078408ff */
[----:B------:R-:W-:Y:S02]  /*1b70*/  LEA R64, P3, R4, R65, 0x1 ;  /* 0x0000004104407211 */ /* 0x000fe400078608ff */
[----:B------:R-:W-:Y:S02]  /*1b80*/  LOP3.LUT R9, R9, 0x30, R72, 0x78, !PT ;  /* 0x0000003009097812 */ /* 0x000fe400078e7848 */
[-C--:B------:R-:W-:Y:S02]  /*1b90*/  LEA.HI.X.SX32 R59, R8, R69.reuse, 0x1, P0 ;  /* 0x00000045083b7211 */ /* 0x080fe400000f0eff */
[-C--:B------:R-:W-:Y:S02]  /*1ba0*/  LEA.HI.X.SX32 R61, R2, R69.reuse, 0x1, P1 ;  /* 0x00000045023d7211 */ /* 0x080fe400008f0eff */
[----:B------:R-:W-:-:S02]  /*1bb0*/  LEA.HI.X.SX32 R63, R3, R69, 0x1, P2 ;  /* 0x00000045033f7211 */ /* 0x000fc400010f0eff */
[----:B------:R-:W-:Y:S01]  /*1bc0*/  LEA.HI.X.SX32 R65, R4, R69, 0x1, P3 ;  /* 0x0000004504417211 */ /* 0x000fe200018f0eff */
[----:B------:R-:W-:Y:S01]  /*1bd0*/  IMAD.MOV.U32 R4, RZ, RZ, 0x3f800000 ;  /* 0x3f800000ff047424 */ /* 0x000fe200078e00ff */
[----:B------:R-:W-:Y:S01]  /*1be0*/  MOV R12, 0xff800000 ;  /* 0xff800000000c7802 */ /* 0x000fe20000000f00 */
[----:B------:R-:W-:Y:S01]  /*1bf0*/  CS2R R2, SRZ ;  /* 0x0000000000027805 */ /* 0x000fe2000001ff00 */
[----:B------:R-:W-:Y:S01]  /*1c00*/  MOV R10, 0xff800000 ;  /* 0xff800000000a7802 */ /* 0x000fe20000000f00 */
[----:B------:R-:W-:Y:S01]  /*1c10*/  CS2R R68, SRZ ;  /* 0x0000000000447805 */ /* 0x000fe2000001ff00 */
[----:B------:R-:W-:Y:S02]  /*1c20*/  LOP3.LUT R249, R9, 0x40, RZ, 0x3c, !PT ;  /* 0x0000004009f97812 */ /* 0x000fe400078e3cff */
.L_x_2:
[----:B------:R-:W-:-:S04]  /*1c30*/  IMAD.WIDE R80, R7, 0x2, R244 ;  /* 0x0000000207507825 */ /* 0x000fc800078e02f4 */
[C---:B------:R-:W-:Y:S01]  /*1c40*/  IMAD.WIDE R82, R7.reuse, 0x2, R240 ;  /* 0x0000000207527825 */ /* 0x040fe200078e02f0 */
[----:B------:R0:W2:Y:S03]  /*1c50*/  LDG.E.U16 R13, [R80.64] ;  /* 0x00000004500d7981 */ /* 0x0000a6000c1e1500 */
[C---:B------:R-:W-:Y:S01]  /*1c60*/  IMAD.WIDE R84, R7.reuse, 0x2, R232 ;  /* 0x0000000207547825 */ /* 0x040fe200078e02e8 */
[----:B------:R1:W3:Y:S03]  /*1c70*/  LDG.E.U16 R6, [R82.64] ;  /* 0x0000000452067981 */ /* 0x0002e6000c1e1500 */
[C---:B------:R-:W-:Y:S01]  /*1c80*/  IMAD.WIDE R86, R7.reuse, 0x2, R228 ;  /* 0x0000000207567825 */ /* 0x040fe200078e02e4 */
[----:B------:R4:W5:Y:S03]  /*1c90*/  LDG.E.U16 R8, [R84.64] ;  /* 0x0000000454087981 */ /* 0x000966000c1e1500 */
[C---:B0-----:R-:W-:Y:S01]  /*1ca0*/  IMAD.WIDE R80, R7.reuse, 0x2, R230 ;  /* 0x0000000207507825 */ /* 0x041fe200078e02e6 */
[----:B------:R0:W3:Y:S03]  /*1cb0*/  LDG.E.U16 R101, [R86.64] ;  /* 0x0000000456657981 */ /* 0x0000e6000c1e1500 */
[C---:B------:R-:W-:Y:S01]  /*1cc0*/  IMAD.WIDE R72, R7.reuse, 0x2, R242 ;  /* 0x0000000207487825 */ /* 0x040fe200078e02f2 */
[----:B------:R0:W5:Y:S03]  /*1cd0*/  LDG.E.U16 R99, [R80.64] ;  /* 0x0000000450637981 */ /* 0x000166000c1e1500 */
[----:B------:R-:W-:-:S02]  /*1ce0*/  IMAD.WIDE R74, R7, 0x2, R238 ;  /* 0x00000002074a7825 */ /* 0x000fc400078e02ee */
[----:B------:R0:W5:Y:S02]  /*1cf0*/  LDG.E.U16 R73, [R72.64] ;  /* 0x0000000448497981 */ /* 0x000164000c1e1500 */
[C---:B------:R-:W-:Y:S02]  /*1d00*/  IMAD.WIDE R76, R7.reuse, 0x2, R236 ;  /* 0x00000002074c7825 */ /* 0x040fe400078e02ec */
[----:B------:R0:W5:Y:S02]  /*1d10*/  LDG.E.U16 R75, [R74.64] ;  /* 0x000000044a4b7981 */ /* 0x000164000c1e1500 */
[C---:B------:R-:W-:Y:S02]  /*1d20*/  IMAD.WIDE R88, R7.reuse, 0x2, R226 ;  /* 0x0000000207587825 */ /* 0x040fe400078e02e2 */
[----:B------:R0:W5:Y:S02]  /*1d30*/  LDG.E.U16 R77, [R76.64] ;  /* 0x000000044c4d7981 */ /* 0x000164000c1e1500 */
[----:B------:R-:W-:-:S02]  /*1d40*/  IMAD.WIDE R92, R7, 0x2, R222 ;  /* 0x00000002075c7825 */ /* 0x000fc400078e02de */
[----:B------:R1:W5:Y:S02]  /*1d50*/  LDG.E.U16 R105, [R88.64] ;  /* 0x0000000458697981 */ /* 0x000364000c1e1500 */
[C---:B------:R-:W-:Y:S02]  /*1d60*/  IMAD.WIDE R90, R7.reuse, 0x2, R224 ;  /* 0x00000002075a7825 */ /* 0x040fe400078e02e0 */
[----:B------:R1:W5:Y:S02]  /*1d70*/  LDG.E.U16 R117, [R92.64] ;  /* 0x000000045c757981 */ /* 0x000364000c1e1500 */
[C---:B------:R-:W-:Y:S02]  /*1d80*/  IMAD.WIDE R94, R7.reuse, 0x2, R216 ;  /* 0x00000002075e7825 */ /* 0x040fe400078e02d8 */
[----:B0-----:R0:W5:Y:S02]  /*1d90*/  LDG.E.U16 R72, [R90.64] ;  /* 0x000000045a487981 */ /* 0x001164000c1e1500 */
[----:B------:R-:W-:-:S02]  /*1da0*/  IMAD.WIDE R102, R7, 0x2, R210 ;  /* 0x0000000207667825 */ /* 0x000fc400078e02d2 */
[----:B------:R0:W5:Y:S02]  /*1db0*/  LDG.E.U16 R74, [R94.64] ;  /* 0x000000045e4a7981 */ /* 0x000164000c1e1500 */
[C---:B-1----:R-:W-:Y:S02]  /*1dc0*/  IMAD.WIDE R82, R7.reuse, 0x2, R220 ;  /* 0x0000000207527825 */ /* 0x042fe400078e02dc */
[----:B------:R1:W5:Y:S02]  /*1dd0*/  LDG.E.U16 R137, [R102.64] ;  /* 0x0000000466897981 */ /* 0x000364000c1e1500 */
[C---:B----4-:R-:W-:Y:S02]  /*1de0*/  IMAD.WIDE R84, R7.reuse, 0x2, R218 ;  /* 0x0000000207547825 */ /* 0x050fe400078e02da */
[----:B------:R4:W5:Y:S02]  /*1df0*/  LDG.E.U16 R119, [R82.64] ;  /* 0x0000000452777981 */ /* 0x000964000c1e1500 */
        /* <DEDUP_REMOVED lines=9> */
[----:B------:R-:W5:Y:S02]  /*1e90*/  LDG.E.U16 R109, [R108.64] ;  /* 0x000000046c6d7981 */ /* 0x000f64000c1e1500 */
[C---:B------:R-:W-:Y:S02]  /*1ea0*/  IMAD.WIDE R78, R7.reuse, 0x2, R234 ;  /* 0x00000002074e7825 */ /* 0x040fe400078e02ea */
[----:B------:R-:W5:Y:S02]  /*1eb0*/  LDG.E.U16 R111, [R110.64] ;  /* 0x000000046e6f7981 */ /* 0x000f64000c1e1500 */
[----:B------:R-:W-:-:S02]  /*1ec0*/  IMAD.WIDE R88, R7, 0x2, R194 ;  /* 0x0000000207587825 */ /* 0x000fc400078e02c2 */
[----:B------:R-:W5:Y:S02]  /*1ed0*/  LDG.E.U16 R79, [R78.64] ;  /* 0x000000044e4f7981 */ /* 0x000f64000c1e1500 */
[C---:B------:R-:W-:Y:S02]  /*1ee0*/  IMAD.WIDE R92, R7.reuse, 0x2, R186 ;  /* 0x00000002075c7825 */ /* 0x040fe400078e02ba */
[----:B------:R-:W5:Y:S02]  /*1ef0*/  LDG.E.U16 R89, [R88.64] ;  /* 0x0000000458597981 */ /* 0x000f64000c1e1500 */
[C---:B------:R-:W-:Y:S02]  /*1f00*/  IMAD.WIDE R106, R7.reuse, 0x2, R202 ;  /* 0x00000002076a7825 */ /* 0x040fe400078e02ca */
[----:B------:R-:W5:Y:S02]  /*1f10*/  LDG.E.U16 R93, [R92.64] ;  /* 0x000000045c5d7981 */ /* 0x000f64000c1e1500 */
[----:B-1----:R-:W-:-:S02]  /*1f20*/  IMAD.WIDE R102, R7, 0x2, R200 ;  /* 0x0000000207667825 */ /* 0x002fc400078e02c8 */
[----:B------:R1:W5:Y:S02]  /*1f30*/  LDG.E.U16 R145, [R106.64] ;  /* 0x000000046a917981 */ /* 0x000364000c1e1500 */
[C---:B0-----:R-:W-:Y:S02]  /*1f40*/  IMAD.WIDE R90, R7.reuse, 0x2, R192 ;  /* 0x00000002075a7825 */ /* 0x041fe400078e02c0 */
[----:B------:R-:W5:Y:S02]  /*1f50*/  LDG.E.U16 R102, [R102.64] ;  /* 0x0000000466667981 */ /* 0x000f64000c1e1500 */
[C---:B------:R-:W-:Y:S02]  /*1f60*/  IMAD.WIDE R94, R7.reuse, 0x2, R184 ;  /* 0x00000002075e7825 */ /* 0x040fe400078e02b8 */
[----:B------:R-:W5:Y:S02]  /*1f70*/  LDG.E.U16 R90, [R90.64] ;  /* 0x000000045a5a7981 */ /* 0x000f64000c1e1500 */
[----:B------:R-:W-:-:S02]  /*1f80*/  IMAD.WIDE R86, R7, 0x2, R206 ;  /* 0x0000000207567825 */ /* 0x000fc400078e02ce */
[----:B------:R-:W5:Y:S02]  /*1f90*/  LDG.E.U16 R94, [R94.64] ;  /* 0x000000045e5e7981 */ /* 0x000f64000c1e1500 */
[C---:B------:R-:W-:Y:S02]  /*1fa0*/  IMAD.WIDE R80, R7.reuse, 0x2, R198 ;  /* 0x0000000207507825 */ /* 0x040fe400078e02c6 */
[----:B------:R-:W5:Y:S02]  /*1fb0*/  LDG.E.U16 R87, [R86.64] ;  /* 0x0000000456577981 */ /* 0x000f64000c1e1500 */
[C---:B----4-:R-:W-:Y:S02]  /*1fc0*/  IMAD.WIDE R82, R7.reuse, 0x2, R190 ;  /* 0x0000000207527825 */ /* 0x050fe400078e02be */
[----:B------:R-:W4:Y:S02]  /*1fd0*/  LDG.E.U16 R81, [R80.64] ;  /* 0x0000000450517981 */ /* 0x000f24000c1e1500 */
[----:B------:R-:W-:-:S02]  /*1fe0*/  IMAD.WIDE R84, R7, 0x2, R182 ;  /* 0x0000000207547825 */ /* 0x000fc400078e02b6 */
[----:B------:R-:W4:Y:S02]  /*1ff0*/  LDG.E.U16 R83, [R82.64] ;  /* 0x0000000452537981 */ /* 0x000f24000c1e1500 */
[----:B------:R-:W-:Y:S02]  /*2000*/  IMAD.WIDE R96, R7, 0x2, R214 ;  /* 0x0000000207607825 */ /* 0x000fe400078e02d6 */
[----:B------:R-:W4:Y:S04]  /*2010*/  LDG.E.U16 R85, [R84.64] ;  /* 0x0000000454557981 */ /* 0x000f28000c1e1500 */
[----:B-1----:R-:W4:Y:S04]  /*2020*/  LDG.E.U16 R107, [R96.64] ;  /* 0x00000004606b7981 */ /* 0x002f28000c1e1500 */
[----:B------:R-:W-:Y:S06]  /*2030*/  BAR.SYNC.DEFER_BLOCKING 0x0 ;  /* 0x0000000000007b1d */ /* 0x000fec0000010000 */
[----:B--2---:R-:W-:Y:S04]  /*2040*/  STS.U16 [R0+0x2000], R13 ;  /* 0x0020000d00007388 */ /* 0x004fe80000000400 */
[----:B---3--:R-:W-:Y:S04]  /*2050*/  STS.U16 [R0+0x2800], R101 ;  /* 0x0028006500007388 */ /* 0x008fe80000000400 */
[----:B-----5:R-:W-:Y:S04]  /*2060*/  STS.U16 [R0+0x2400], R77 ;  /* 0x0024004d00007388 */ /* 0x020fe80000000400 */
[----:B------:R-:W-:Y:S04]  /*2070*/  STS.U16 [R0+0x2c00], R119 ;  /* 0x002c007700007388 */ /* 0x000fe80000000400 */
        /* <DEDUP_REMOVED lines=23> */
[----:B----4-:R-:W-:Y:S04]  /*21f0*/  STS.U16 [R246+0x2f00], R107 ;  /* 0x002f006bf6007388 */ /* 0x010fe80000000400 */
[----:B------:R-:W-:Y:S04]  /*2200*/  STS.U16 [R246+0x3300], R87 ;  /* 0x00330057f6007388 */ /* 0x000fe80000000400 */
[----:B------:R-:W-:Y:S04]  /*2210*/  STS.U16 [R246+0x3700], R81 ;  /* 0x00370051f6007388 */ /* 0x000fe80000000400 */
[----:B------:R-:W-:Y:S04]  /*2220*/  STS.U16 [R246+0x3b00], R83 ;  /* 0x003b0053f6007388 */ /* 0x000fe80000000400 */
[----:B------:R-:W-:Y:S04]  /*2230*/  STS.U16 [R246+0x3f00], R85 ;  /* 0x003f0055f6007388 */ /* 0x000fe80000000400 */
[----:B------:R-:W-:Y:S06]  /*2240*/  BAR.SYNC.DEFER_BLOCKING 0x0 ;  /* 0x0000000000007b1d */ /* 0x000fec0000010000 */
[----:B------:R-:W-:Y:S04]  /*2250*/  LDSM.16.MT88.4 R168, [R5] ;  /* 0x0000000005a8783b */ /* 0x000fe80000004200 */
[----:B------:R-:W0:Y:S04]  /*2260*/  LDSM.16.M88.4 R164, [R9+0x2000] ;  /* 0x0020000009a4783b */ /* 0x000e280000000200 */
[----:B------:R-:W1:Y:S04]  /*2270*/  LDSM.16.M88.4 R160, [R9+0x2400] ;  /* 0x0024000009a0783b */ /* 0x000e680000000200 */
[----:B------:R-:W2:Y:S04]  /*2280*/  LDSM.16.M88.4 R96, [R9+0x2800] ;  /* 0x002800000960783b */ /* 0x000ea80000000200 */
[----:B------:R-:W3:Y:S04]  /*2290*/  LDSM.16.M88.4 R76, [R9+0x2c00] ;  /* 0x002c0000094c783b */ /* 0x000ee80000000200 */
[----:B------:R-:W4:Y:S04]  /*22a0*/  LDSM.16.M88.4 R104, [R9+0x3000] ;  /* 0x003000000968783b */ /* 0x000f280000000200 */
[----:B------:R-:W5:Y:S04]  /*22b0*/  LDSM.16.M88.4 R92, [R9+0x3400] ;  /* 0x00340000095c783b */ /* 0x000f680000000200 */
[----:B------:R-:W3:Y:S04]  /*22c0*/  LDSM.16.M88.4 R116, [R9+0x3800] ;  /* 0x003800000974783b */ /* 0x000ee80000000200 */
[----:B------:R-:W4:Y:S04]  /*22d0*/  LDSM.16.M88.4 R80, [R9+0x3c00] ;  /* 0x003c00000950783b */ /* 0x000f280000000200 */
[----:B------:R-:W4:Y:S04]  /*22e0*/  LDSM.16.MT88.4 R84, [R5+0x800] ;  /* 0x000800000554783b */ /* 0x000f280000004200 */
[----:B------:R-:W-:Y:S01]  /*22f0*/  LDSM.16.M88.4 R144, [R249+0x2c00] ;  /* 0x002c0000f990783b */ /* 0x000fe20000000200 */
[C---:B0-----:R-:W-:Y:S08]  /*2300*/  HMMA.16816.F32.BF16 R108, R168.reuse, R164, RZ ;  /* 0x000000a4a86c723c */ /* 0x041ff000000418ff */
[C---:B-1----:R-:W-:Y:S08]  /*2310*/  HMMA.16816.F32.BF16 R100, R168.reuse, R160, RZ ;  /* 0x000000a0a864723c */ /* 0x042ff000000418ff */
[C---:B--2---:R-:W-:Y:S08]  /*2320*/  HMMA.16816.F32.BF16 R148, R168.reuse, R96, RZ ;  /* 0x00000060a894723c */ /* 0x044ff000000418ff */
[C---:B---3--:R-:W-:Y:S08]  /*2330*/  HMMA.16816.F32.BF16 R72, R168.reuse, R76, RZ ;  /* 0x0000004ca848723c */ /* 0x048ff000000418ff */
[C---:B----4-:R-:W-:Y:S08]  /*2340*/  HMMA.16816.F32.BF16 R136, R168.reuse, R104, RZ ;  /* 0x00000068a888723c */ /* 0x050ff000000418ff */
[C---:B-----5:R-:W-:Y:S08]  /*2350*/  HMMA.16816.F32.BF16 R124, R168.reuse, R92, RZ ;  /* 0x0000005ca87c723c */ /* 0x060ff000000418ff */
[C---:B------:R-:W-:Y:S08]  /*2360*/  HMMA.16816.F32.BF16 R88, R168.reuse, R116, RZ ;  /* 0x00000074a858723c */ /* 0x040ff000000418ff */
[----:B------:R-:W-:Y:S08]  /*2370*/  HMMA.16816.F32.BF16 R168, R168, R80, RZ ;  /* 0x00000050a8a8723c */ /* 0x000ff000000418ff */
[C---:B------:R-:W-:Y:S01]  /*2380*/  HMMA.16816.F32.BF16 R164, R84.reuse, R166, R108 ;  /* 0x000000a654a4723c */ /* 0x040fe2000004186c */
[----:B------:R-:W-:Y:S11]  /*2390*/  LDSM.16.MT88.4 R108, [R5+0x1000] ;  /* 0x00100000056c783b */ /* 0x000ff60000004200 */
[----:B------:R-:W-:Y:S04]  /*23a0*/  @!UPT UIADD3 URZ, URZ, URZ, URZ ;  /* 0x0000003f3f3ff290 */ /* 0x000fe8000fffe03f */
[C---:B------:R-:W-:Y:S01]  /*23b0*/  HMMA.16816.F32.BF16 R168, R84.reuse, R82, R168 ;  /* 0x0000005254a8723c */ /* 0x040fe200000418a8 */
[----:B------:R-:W0:Y:S07]  /*23c0*/  LDSM.16.M88.4 R80, [R249+0x3000] ;  /* 0x00300000f950783b */ /* 0x000e2e0000000200 */
[C---:B------:R-:W-:Y:S01]  /*23d0*/  HMMA.16816.F32.BF16 R160, R84.reuse, R162, R100 ;  /* 0x000000a254a0723c */ /* 0x040fe20000041864 */
[----:B------:R-:W-:Y:S07]  /*23e0*/  LDSM.16.M88.4 R100, [R249+0x2400] ;  /* 0x00240000f964783b */ /* 0x000fee0000000200 */
[C---:B------:R-:W-:Y:S01]  /*23f0*/  HMMA.16816.F32.BF16 R148, R84.reuse, R98, R148 ;  /* 0x000000625494723c */ /* 0x040fe20000041894 */
[----:B------:R-:W1:Y:S07]  /*2400*/  LDSM.16.M88.4 R96, [R249+0x2000] ;  /* 0x00200000f960783b */ /* 0x000e6e0000000200 */
[C---:B------:R-:W-:Y:S01]  /*2410*/  HMMA.16816.F32.BF16 R76, R84.reuse, R78, R72 ;  /* 0x0000004e544c723c */ /* 0x040fe20000041848 */
[----:B------:R-:W-:Y:S07]  /*2420*/  LDSM.16.M88.4 R72, [R249+0x2800] ;  /* 0x00280000f948783b */ /* 0x000fee0000000200 */
[C---:B------:R-:W-:Y:S01]  /*2430*/  HMMA.16816.F32.BF16 R136, R84.reuse, R106, R136 ;  /* 0x0000006a5488723c */ /* 0x040fe20000041888 */
[----:B------:R-:W-:Y:S07]  /*2440*/  LDSM.16.MT88.4 R104, [R5+0x1800] ;  /* 0x001800000568783b */ /* 0x000fee0000004200 */
[C---:B------:R-:W-:Y:S01]  /*2450*/  HMMA.16816.F32.BF16 R124, R84.reuse, R94, R124 ;  /* 0x0000005e547c723c */ /* 0x040fe2000004187c */
[----:B------:R-:W-:Y:S07]  /*2460*/  LDSM.16.M88.4 R92, [R249+0x3c00] ;  /* 0x003c0000f95c783b */ /* 0x000fee0000000200 */
[----:B------:R-:W-:Y:S01]  /*2470*/  HMMA.16816.F32.BF16 R116, R84, R118, R88 ;  /* 0x000000765474723c */ /* 0x000fe20000041858 */
[----:B------:R-:W2:Y:S04]  /*2480*/  LDSM.16.M88.4 R84, [R249+0x3400] ;  /* 0x00340000f954783b */ /* 0x000ea80000000200 */
[----:B------:R-:W3:Y:S03]  /*2490*/  LDSM.16.M88.4 R88, [R249+0x3800] ;  /* 0x00380000f958783b */ /* 0x000ee60000000200 */
[C---:B0-----:R-:W-:Y:S07]  /*24a0*/  HMMA.16816.F32.BF16 R136, R108.reuse, R80, R136 ;  /* 0x000000506c88723c */ /* 0x041fee0000041888 */
[C---:B------:R-:W-:Y:S01]  /*24b0*/  IMAD.WIDE R80, R2.reuse, 0x2, R172 ;  /* 0x0000000202507825 */ /* 0x040fe200078e02ac */
[C---:B------:R-:W-:Y:S04]  /*24c0*/  HMMA.16816.F32.BF16 R76, R108.reuse, R144, R76 ;  /* 0x000000906c4c723c */ /* 0x040fe8000004184c */
[----:B------:R0:W4:Y:S03]  /*24d0*/  LDG.E.U16 R6, [R80.64] ;  /* 0x0000000450067981 */ /* 0x000126000c1e1500 */
[C---:B------:R-:W-:Y:S01]  /*24e0*/  IMAD.WIDE R144, R2.reuse, 0x2, R180 ;  /* 0x0000000202907825 */ /* 0x040fe200078e02b4 */
[C---:B-1----:R-:W-:Y:S04]  /*24f0*/  HMMA.16816.F32.BF16 R164, R108.reuse, R96, R164 ;  /* 0x000000606ca4723c */ /* 0x042fe800000418a4 */
[----:B------:R1:W5:Y:S04]  /*2500*/  LDG.E.U16 R13, [R144.64] ;  /* 0x00000004900d7981 */ /* 0x000368000c1e1500 */
[C---:B--2---:R-:W-:Y:S08]  /*2510*/  HMMA.16816.F32.BF16 R124, R108.reuse, R84, R124 ;  /* 0x000000546c7c723c */ /* 0x044ff0000004187c */
[----:B---3--:R-:W-:Y:S01]  /*2520*/  HMMA.16816.F32.BF16 R116, R108, R88, R116 ;  /* 0x000000586c74723c */ /* 0x008fe20000041874 */
[----:B------:R-:W-:-:S05]  /*2530*/  IMAD.WIDE R84, R2, 0x2, R174 ;  /* 0x0000000202547825 */ /* 0x000fca00078e02ae */
[----:B-1----:R1:W2:Y:S01]  /*2540*/  LDG.E.U16 R144, [R84.64] ;  /* 0x0000000454907981 */ /* 0x0022a2000c1e1500 */
[C---:B------:R-:W-:Y:S01]  /*2550*/  IMAD.WIDE R88, R2.reuse, 0x2, R176 ;  /* 0x0000000202587825 */ /* 0x040fe200078e02b0 */
[----:B0-----:R-:W-:Y:S04]  /*2560*/  HMMA.16816.F32.BF16 R80, R104, R82, R136 ;  /* 0x000000526850723c */ /* 0x001fe80000041888 */
[----:B------:R0:W3:Y:S03]  /*2570*/  LDG.E.U16 R145, [R88.64] ;  /* 0x0000000458917981 */ /* 0x0000e6000c1e1500 */
[C---:B------:R-:W-:Y:S01]  /*2580*/  IMAD.WIDE R138, R2.reuse, 0x2, R66 ;  /* 0x00000002028a7825 */ /* 0x040fe200078e0242 */
[----:B------:R-:W-:Y:S03]  /*2590*/  HMMA.16816.F32.BF16 R160, R108, R100, R160 ;  /* 0x000000646ca0723c */ /* 0x000fe600000418a0 */
[----:B-1----:R-:W-:-:S02]  /*25a0*/  IMAD.WIDE R84, R2, 0x2, R18 ;  /* 0x0000000202547825 */ /* 0x002fc400078e0212 */
[----:B------:R1:W2:Y:S03]  /*25b0*/  LDG.E.U16 R138, [R138.64] ;  /* 0x000000048a8a7981 */ /* 0x0002a6000c1e1500 */
[----:B------:R-:W-:Y:S01]  /*25c0*/  HMMA.16816.F32.BF16 R148, R108, R72, R148 ;  /* 0x000000486c94723c */ /* 0x000fe20000041894 */
[----:B0-----:R-:W-:-:S05]  /*25d0*/  IMAD.WIDE R88, R2, 0x2, R16 ;  /* 0x0000000202587825 */ /* 0x001fca00078e0210 */
[----:B------:R0:W2:Y:S02]  /*25e0*/  LDG.E.U16 R136, [R88.64] ;  /* 0x0000000458887981 */ /* 0x0000a4000c1e1500 */
[----:B------:R-:W-:Y:S02]  /*25f0*/  HMMA.16816.F32.BF16 R108, R108, R92, R168 ;  /* 0x0000005c6c6c723c */ /* 0x000fe400000418a8 */
[----:B-1----:R1:W2:Y:S05]  /*2600*/  LDG.E.U16 R139, [R84.64] ;  /* 0x00000004548b7981 */ /* 0x0022aa000c1e1500 */
[C---:B------:R-:W-:Y:S01]  /*2610*/  IMAD.WIDE R92, R2.reuse, 0x2, R178 ;  /* 0x00000002025c7825 */ /* 0x040fe200078e02b2 */
[----:B-1----:R-:W-:Y:S03]  /*2620*/  HMMA.16816.F32.BF16 R84, R104, R86, R124 ;  /* 0x000000566854723c */ /* 0x002fe6000004187c */
[C---:B0-----:R-:W-:Y:S01]  /*2630*/  IMAD.WIDE R88, R2.reuse, 0x2, R34 ;  /* 0x0000000202587825 */ /* 0x041fe200078e0222 */
[----:B------:R0:W2:Y:S03]  /*2640*/  LDG.E.U16 R8, [R92.64] ;  /* 0x000000045c087981 */ /* 0x0000a6000c1e1500 */
[----:B------:R-:W-:-:S04]  /*2650*/  IMAD.WIDE R124, R2, 0x2, R20 ;  /* 0x00000002027c7825 */ /* 0x000fc800078e0214 */
[C---:B0-----:R-:W-:Y:S02]  /*2660*/  IMAD.WIDE R92, R2.reuse, 0x2, R14 ;  /* 0x00000002025c7825 */ /* 0x041fe400078e020e */
[----:B------:R0:W2:Y:S04]  /*2670*/  LDG.E.U16 R124, [R124.64] ;  /* 0x000000047c7c7981 */ /* 0x0000a8000c1e1500 */
[----:B------:R1:W2:Y:S04]  /*2680*/  LDG.E.U16 R137, [R92.64] ;  /* 0x000000045c897981 */ /* 0x0002a8000c1e1500 */
[----:B0-----:R0:W3:Y:S01]  /*2690*/  LDG.E.U16 R125, [R88.64] ;  /* 0x00000004587d7981 */ /* 0x0010e2000c1e1500 */
[C---:B-1----:R-:W-:Y:S01]  /*26a0*/  IMAD.WIDE R92, R2.reuse, 0x2, R58 ;  /* 0x00000002025c7825 */ /* 0x042fe200078e023a */
[C---:B0-----:R-:W-:Y:S07]  /*26b0*/  HMMA.16816.F32.BF16 R88, R104.reuse, R90, R116 ;  /* 0x0000005a6858723c */ /* 0x041fee0000041874 */
[C---:B------:R-:W-:Y:S01]  /*26c0*/  IMAD.WIDE R116, R2.reuse, 0x2, R50 ;  /* 0x0000000202747825 */ /* 0x040fe200078e0232 */
[----:B------:R-:W-:Y:S03]  /*26d0*/  HMMA.16816.F32.BF16 R96, R104, R98, R164 ;  /* 0x000000626860723c */ /* 0x000fe600000418a4 */
[----:B------:R-:W-:-:S02]  /*26e0*/  IMAD.WIDE R118, R2, 0x2, R42 ;  /* 0x0000000202767825 */ /* 0x000fc400078e022a */
[----:B------:R0:W3:Y:S03]  /*26f0*/  LDG.E.U16 R116, [R116.64] ;  /* 0x0000000474747981 */ /* 0x0000e6000c1e1500 */
[C---:B------:R-:W-:Y:S01]  /*2700*/  HMMA.16816.F32.BF16 R100, R104.reuse, R102, R160 ;  /* 0x000000666864723c */ /* 0x040fe200000418a0 */
[C---:B------:R-:W-:Y:S01]  /*2710*/  IMAD.WIDE R126, R2.reuse, 0x2, R26 ;  /* 0x00000002027e7825 */ /* 0x040fe200078e021a */
[----:B------:R1:W3:Y:S04]  /*2720*/  LDG.E.U16 R118, [R118.64] ;  /* 0x0000000476767981 */ /* 0x0002e8000c1e1500 */
[----:B0-----:R0:W3:Y:S02]  /*2730*/  LDG.E.U16 R117, [R92.64] ;  /* 0x000000045c757981 */ /* 0x0010e4000c1e1500 */
[C---:B------:R-:W-:Y:S02]  /*2740*/  HMMA.16816.F32.BF16 R72, R104.reuse, R74, R148 ;  /* 0x0000004a6848723c */ /* 0x040fe40000041894 */
[----:B------:R0:W3:Y:S06]  /*2750*/  LDG.E.U16 R126, [R126.64] ;  /* 0x000000047e7e7981 */ /* 0x0000ec000c1e1500 */
[C---:B------:R-:W-:Y:S08]  /*2760*/  HMMA.16816.F32.BF16 R76, R104.reuse, R146, R76 ;  /* 0x00000092684c723c */ /* 0x040ff0000004184c */
[----:B0-----:R-:W-:Y:S07]  /*2770*/  HMMA.16816.F32.BF16 R92, R104, R94, R108 ;  /* 0x0000005e685c723c */ /* 0x001fee000004186c */
[----:B------:R-:W-:-:S04]  /*2780*/  IMAD.WIDE R106, R2, 0x2, R30 ;  /* 0x00000002026a7825 */ /* 0x000fc800078e021e */
[C---:B------:R-:W-:Y:S01]  /*2790*/  IMAD.WIDE R104, R2.reuse, 0x2, R22 ;  /* 0x0000000202687825 */ /* 0x040fe200078e0216 */
[----:B-1----:R0:W3:Y:S03]  /*27a0*/  LDG.E.U16 R119, [R106.64] ;  /* 0x000000046a777981 */ /* 0x0020e6000c1e1500 */
[C---:B------:R-:W-:Y:S02]  /*27b0*/  IMAD.WIDE R108, R2.reuse, 0x2, R24 ;  /* 0x00000002026c7825 */ /* 0x040fe400078e0218 */
[----:B------:R1:W3:Y:S02]  /*27c0*/  LDG.E.U16 R105, [R104.64] ;  /* 0x0000000468697981 */ /* 0x0002e4000c1e1500 */
[----:B------:R-:W-:-:S04]  /*27d0*/  IMAD.WIDE R146, R2, 0x2, R28 ;  /* 0x0000000202927825 */ /* 0x000fc800078e021c */
[C---:B0-----:R-:W-:Y:S02]  /*27e0*/  IMAD.WIDE R106, R2.reuse, 0x2, R32 ;  /* 0x00000002026a7825 */ /* 0x041fe400078e0220 */
[----:B------:R0:W3:Y:S02]  /*27f0*/  LDG.E.U16 R146, [R146.64] ;  /* 0x0000000492927981 */ /* 0x0000e4000c1e1500 */
[C---:B------:R-:W-:Y:S02]  /*2800*/  IMAD.WIDE R110, R2.reuse, 0x2, R38 ;  /* 0x00000002026e7825 */ /* 0x040fe400078e0226 */
[----:B-1----:R1:W3:Y:S04]  /*2810*/  LDG.E.U16 R104, [R108.64] ;  /* 0x000000046c687981 */ /* 0x0022e8000c1e1500 */
[----:B------:R0:W3:Y:S04]  /*2820*/  LDG.E.U16 R127, [R106.64] ;  /* 0x000000046a7f7981 */ /* 0x0000e8000c1e1500 */
[----:B------:R0:W3:Y:S01]  /*2830*/  LDG.E.U16 R148, [R110.64] ;  /* 0x000000046e947981 */ /* 0x0000e2000c1e1500 */
[----:B-1----:R-:W-:-:S04]  /*2840*/  IMAD.WIDE R108, R2, 0x2, R36 ;  /* 0x00000002026c7825 */ /* 0x002fc800078e0224 */
[C---:B0-----:R-:W-:Y:S01]  /*2850*/  IMAD.WIDE R106, R2.reuse, 0x2, R44 ;  /* 0x00000002026a7825 */ /* 0x041fe200078e022c */
[----:B------:R0:W3:Y:S03]  /*2860*/  LDG.E.U16 R147, [R108.64] ;  /* 0x000000046c937981 */ /* 0x0000e6000c1e1500 */
[C---:B------:R-:W-:Y:S01]  /*2870*/  IMAD.WIDE R110, R2.reuse, 0x2, R60 ;  /* 0x00000002026e7825 */ /* 0x040fe200078e023c */
[----:B------:R1:W3:Y:S04]  /*2880*/  LDG.E.U16 R149, [R106.64] ;  /* 0x000000046a957981 */ /* 0x0002e8000c1e1500 */
[----:B------:R1:W3:Y:S01]  /*2890*/  LDG.E.U16 R151, [R110.64] ;  /* 0x000000046e977981 */ /* 0x0002e2000c1e1500 */
[----:B0-----:R-:W-:-:S04]  /*28a0*/  IMAD.WIDE R108, R2, 0x2, R52 ;  /* 0x00000002026c7825 */ /* 0x001fc800078e0234 */
[C---:B-1----:R-:W-:Y:S01]  /*28b0*/  IMAD.WIDE R106, R2.reuse, 0x2, R46 ;  /* 0x00000002026a7825 */ /* 0x042fe200078e022e */
        /* <DEDUP_REMOVED lines=11> */
[----:B-1----:R-:W-:Y:S02]  /*2970*/  IMAD.WIDE R106, R2, 0x2, R64 ;  /* 0x00000002026a7825 */ /* 0x002fe400078e0240 */
[----:B------:R0:W3:Y:S04]  /*2980*/  LDG.E.U16 R108, [R108.64] ;  /* 0x000000046c6c7981 */ /* 0x0000e8000c1e1500 */
[----:B------:R1:W3:Y:S01]  /*2990*/  LDG.E.U16 R169, [R106.64] ;  /* 0x000000046aa97981 */ /* 0x0002e2000c1e1500 */
[----:B------:R-:W-:Y:S02]  /*29a0*/  FMUL R161, R96, c[0x0][0x188] ;  /* 0x0000620060a17a20 */ /* 0x000fe40000400000 */
[----:B------:R-:W-:Y:S01]  /*29b0*/  FMUL R162, R97, c[0x0][0x188] ;  /* 0x0000620061a27a20 */ /* 0x000fe20000400000 */
[----:B------:R-:W-:Y:S04]  /*29c0*/  BAR.SYNC.DEFER_BLOCKING 0x0 ;  /* 0x0000000000007b1d */ /* 0x000fe80000010000 */
[----:B------:R-:W-:Y:S01]  /*29d0*/  FMNMX R162, R161, R162, !PT ;  /* 0x000000a2a1a27209 */ /* 0x000fe20007800000 */
[----:B------:R-:W-:-:S05]  /*29e0*/  FMUL R161, R100, c[0x0][0x188] ;  /* 0x0000620064a17a20 */ /* 0x000fca0000400000 */
[----:B------:R-:W-:Y:S01]  /*29f0*/  FMNMX R162, R161, R162, !PT ;  /* 0x000000a2a1a27209 */ /* 0x000fe20007800000 */
[----:B------:R-:W-:Y:S02]  /*2a00*/  FMUL R161, R101, c[0x0][0x188] ;  /* 0x0000620065a17a20 */ /* 0x000fe40000400000 */
[----:B0-----:R-:W-:Y:S02]  /*2a10*/  FMUL R109, R98, c[0x0][0x188] ;  /* 0x00006200626d7a20 */ /* 0x001fe40000400000 */
[----:B------:R-:W-:Y:S01]  /*2a20*/  FMUL R110, R99, c[0x0][0x188] ;  /* 0x00006200636e7a20 */ /* 0x000fe20000400000 */
[----:B------:R-:W-:Y:S01]  /*2a30*/  FMNMX R162, R161, R162, !PT ;  /* 0x000000a2a1a27209 */ /* 0x000fe20007800000 */
[----:B------:R-:W-:Y:S02]  /*2a40*/  FMUL R111, R72, c[0x0][0x188] ;  /* 0x00006200486f7a20 */ /* 0x000fe40000400000 */
[----:B-1----:R-:W-:Y:S01]  /*2a50*/  FMUL R106, R102, c[0x0][0x188] ;  /* 0x00006200666a7a20 */ /* 0x002fe20000400000 */
[----:B------:R-:W-:Y:S01]  /*2a60*/  FMNMX R109, R109, R110, !PT ;  /* 0x0000006e6d6d7209 */ /* 0x000fe20007800000 */
[----:B------:R-:W-:Y:S01]  /*2a70*/  FMUL R107, R73, c[0x0][0x188] ;  /* 0x00006200496b7a20 */ /* 0x000fe20000400000 */
[----:B------:R-:W-:-:S02]  /*2a80*/  FMNMX R162, R111, R162, !PT ;  /* 0x000000a26fa27209 */ /* 0x000fc40007800000 */
[----:B------:R-:W-:Y:S01]  /*2a90*/  FMNMX R109, R106, R109, !PT ;  /* 0x0000006d6a6d7209 */ /* 0x000fe20007800000 */
[----:B------:R-:W-:Y:S01]  /*2aa0*/  FMUL R106, R103, c[0x0][0x188] ;  /* 0x00006200676a7a20 */ /* 0x000fe20000400000 */
[----:B------:R-:W-:Y:S01]  /*2ab0*/  FMNMX R162, R107, R162, !PT ;  /* 0x000000a26ba27209 */ /* 0x000fe20007800000 */
[----:B------:R-:W-:-:S03]  /*2ac0*/  FMUL R107, R76, c[0x0][0x188] ;  /* 0x000062004c6b7a20 */ /* 0x000fc60000400000 */
        /* <DEDUP_REMOVED lines=36> */
[----:B------:R-:W-:Y:S02]  /*2d10*/  FMNMX R110, R106, R109, !PT ;  /* 0x0000006d6a6e7209 */ /* 0x000fe40007800000 */
[----:B------:R-:W-:Y:S01]  /*2d20*/  FMNMX R106, R107, R162, !PT ;  /* 0x000000a26b6a7209 */ /* 0x000fe20007800000 */
[----:B------:R-:W-:-:S05]  /*2d30*/  FMUL R107, R91, c[0x0][0x188] ;  /* 0x000062005b6b7a20 */ /* 0x000fca0000400000 */
[----:B------:R-:W-:Y:S01]  /*2d40*/  FMNMX R110, R107, R110, !PT ;  /* 0x0000006e6b6e7209 */ /* 0x000fe20007800000 */
[----:B------:R-:W-:-:S05]  /*2d50*/  FMUL R107, R94, c[0x0][0x188] ;  /* 0x000062005e6b7a20 */ /* 0x000fca0000400000 */
[----:B------:R-:W-:Y:S01]  /*2d60*/  FMNMX R110, R107, R110, !PT ;  /* 0x0000006e6b6e7209 */ /* 0x000fe20007800000 */
[----:B------:R-:W-:-:S05]  /*2d70*/  FMUL R107, R95, c[0x0][0x188] ;  /* 0x000062005f6b7a20 */ /* 0x000fca0000400000 */
[----:B------:R-:W-:Y:S01]  /*2d80*/  FMNMX R110, R107, R110, !PT ;  /* 0x0000006e6b6e7209 */ /* 0x000fe20007800000 */
[----:B------:R-:W0:Y:S04]  /*2d90*/  SHFL.BFLY PT, R109, R106, 0x2, 0x1f ;  /* 0x0c401f006a6d7f89 */ /* 0x000e2800000e0000 */
[----:B------:R-:W1:Y:S01]  /*2da0*/  SHFL.BFLY PT, R107, R110, 0x2, 0x1f ;  /* 0x0c401f006e6b7f89 */ /* 0x000e6200000e0000 */
[----:B0-----:R-:W-:Y:S02]  /*2db0*/  FMNMX R109, R106, R109, !PT ;  /* 0x0000006d6a6d7209 */ /* 0x001fe40007800000 */
[----:B-1----:R-:W-:-:S03]  /*2dc0*/  FMNMX R107, R110, R107, !PT ;  /* 0x0000006b6e6b7209 */ /* 0x002fc60007800000 */
[----:B------:R-:W0:Y:S04]  /*2dd0*/  SHFL.BFLY PT, R162, R109, 0x1, 0x1f ;  /* 0x0c201f006da27f89 */ /* 0x000e2800000e0000 */
[----:B------:R-:W1:Y:S04]  /*2de0*/  SHFL.BFLY PT, R106, R107, 0x1, 0x1f ;  /* 0x0c201f006b6a7f89 */ /* 0x000e6800000e0000 */
[----:B-----5:R-:W-:Y:S04]  /*2df0*/  STS.U16 [R0+0x2000], R13 ;  /* 0x0020000d00007388 */ /* 0x020fe80000000400 */
[----:B----4-:R4:W-:Y:S04]  /*2e00*/  STS.U16 [R0+0x2400], R6 ;  /* 0x0024000600007388 */ /* 0x0109e80000000400 */
[----:B--2---:R-:W-:Y:S04]  /*2e10*/  STS.U16 [R0+0x2800], R139 ;  /* 0x0028008b00007388 */ /* 0x004fe80000000400 */
[----:B---3--:R-:W-:Y:S01]  /*2e20*/  STS.U16 [R0+0x3000], R125 ;  /* 0x0030007d00007388 */ /* 0x008fe20000000400 */
[----:B0-----:R-:W-:-:S02]  /*2e30*/  FMNMX R111, R109, R162, !PT ;  /* 0x000000a26d6f7209 */ /* 0x001fc40007800000 */
[----:B-1----:R-:W-:Y:S02]  /*2e40*/  FMNMX R107, R107, R106, !PT ;  /* 0x0000006a6b6b7209 */ /* 0x002fe40007800000 */
[----:B----4-:R-:W-:Y:S01]  /*2e50*/  FMNMX R6, R111, R12, !PT ;  /* 0x0000000c6f067209 */ /* 0x010fe20007800000 */
[----:B------:R-:W-:Y:S04]  /*2e60*/  STS.U16 [R0+0x3800], R116 ;  /* 0x0038007400007388 */ /* 0x000fe80000000400 */
[----:B------:R-:W-:Y:S04]  /*2e70*/  STS.U16 [R0+0x3400], R118 ;  /* 0x0034007600007388 */ /* 0x000fe80000000400 */
[----:B------:R-:W-:Y:S04]  /*2e80*/  STS.U16 [R0+0x3c00], R117 ;  /* 0x003c007500007388 */ /* 0x000fe80000000400 */
[----:B------:R-:W-:Y:S04]  /*2e90*/  STS.U16 [R0+0x2c00], R126 ;  /* 0x002c007e00007388 */ /* 0x000fe80000000400 */
[----:B------:R0:W-:Y:S04]  /*2ea0*/  STS.U16 [R248+0x2100], R8 ;  /* 0x00210008f8007388 */ /* 0x0001e80000000400 */
[----:B------:R-:W-:Y:S04]  /*2eb0*/  STS.U16 [R248+0x2500], R138 ;  /* 0x0025008af8007388 */ /* 0x000fe80000000400 */
[----:B------:R-:W-:Y:S01]  /*2ec0*/  STS.U16 [R248+0x2900], R124 ;  /* 0x0029007cf8007388 */ /* 0x000fe20000000400 */
[----:B0-----:R-:W-:Y:S01]  /*2ed0*/  FMNMX R8, R107, R10, !PT ;  /* 0x0000000a6b087209 */ /* 0x001fe20007800000 */
[----:B------:R-:W-:-:S04]  /*2ee0*/  FADD R12, -R6, R12 ;  /* 0x0000000c060c7221 */ /* 0x000fc80000000100 */
[----:B------:R-:W-:Y:S02]  /*2ef0*/  FADD R10, -R8, R10 ;  /* 0x0000000a080a7221 */ /* 0x000fe40000000100 */
[----:B------:R-:W-:Y:S02]  /*2f00*/  FMUL R12, R12, 1.4426950216293334961 ;  /* 0x3fb8aa3b0c0c7820 */ /* 0x000fe40000400000 */
[----:B------:R-:W-:Y:S01]  /*2f10*/  FMUL R10, R10, 1.4426950216293334961 ;  /* 0x3fb8aa3b0a0a7820 */ /* 0x000fe20000400000 */
[----:B------:R-:W-:Y:S01]  /*2f20*/  STS.U16 [R248+0x2d00], R146 ;  /* 0x002d0092f8007388 */ /* 0x000fe20000000400 */
[----:B------:R-:W-:-:S03]  /*2f30*/  FFMA R99, R99, c[0x0][0x188], -R8 ;  /* 0x0000620063637a23 */ /* 0x000fc60000000808 */
[----:B------:R-:W-:Y:S04]  /*2f40*/  STS.U16 [R248+0x3100], R147 ;  /* 0x00310093f8007388 */ /* 0x000fe80000000400 */
[----:B------:R-:W-:Y:S04]  /*2f50*/  STS.U16 [R248+0x3500], R149 ;  /* 0x00350095f8007388 */ /* 0x000fe80000000400 */
[----:B------:R-:W-:Y:S04]  /*2f60*/  STS.U16 [R248+0x3d00], R151 ;  /* 0x003d0097f8007388 */ /* 0x000fe80000000400 */
[----:B------:R-:W-:Y:S04]  /*2f70*/  STS.U16 [R248+0x3900], R150 ;  /* 0x00390096f8007388 */ /* 0x000fe80000000400 */
[----:B------:R-:W-:Y:S04]  /*2f80*/  STS.U16 [R247+0x2200], R145 ;  /* 0x00220091f7007388 */ /* 0x000fe80000000400 */
[----:B------:R-:W-:Y:S04]  /*2f90*/  STS.U16 [R247+0x2600], R137 ;  /* 0x00260089f7007388 */ /* 0x000fe80000000400 */
[----:B------:R0:W-:Y:S04]  /*2fa0*/  STS.U16 [R247+0x2a00], R105 ;  /* 0x002a0069f7007388 */ /* 0x0001e80000000400 */
[----:B------:R-:W-:Y:S04]  /*2fb0*/  STS.U16 [R247+0x2e00], R119 ;  /* 0x002e0077f7007388 */ /* 0x000fe80000000400 */
[----:B------:R-:W-:Y:S04]  /*2fc0*/  STS.U16 [R247+0x3200], R148 ;  /* 0x00320094f7007388 */ /* 0x000fe80000000400 */
[----:B------:R-:W-:Y:S04]  /*2fd0*/  STS.U16 [R247+0x3600], R160 ;  /* 0x003600a0f7007388 */ /* 0x000fe80000000400 */
[----:B------:R-:W-:Y:S04]  /*2fe0*/  STS.U16 [R247+0x3a00], R164 ;  /* 0x003a00a4f7007388 */ /* 0x000fe80000000400 */
[----:B------:R-:W-:Y:S04]  /*2ff0*/  STS.U16 [R247+0x3e00], R165 ;  /* 0x003e00a5f7007388 */ /* 0x000fe80000000400 */
[----:B------:R-:W-:Y:S04]  /*3000*/  STS.U16 [R246+0x2300], R144 ;  /* 0x00230090f6007388 */ /* 0x000fe80000000400 */
[----:B------:R-:W-:Y:S04]  /*3010*/  STS.U16 [R246+0x2700], R136 ;  /* 0x00270088f6007388 */ /* 0x000fe80000000400 */
[----:B------:R1:W-:Y:S04]  /*3020*/  STS.U16 [R246+0x2b00], R104 ;  /* 0x002b0068f6007388 */ /* 0x0003e80000000400 */
[----:B------:R2:W-:Y:S04]  /*3030*/  STS.U16 [R246+0x2f00], R127 ;  /* 0x002f007ff6007388 */ /* 0x0005e80000000400 */
[----:B------:R3:W-:Y:S04]  /*3040*/  STS.U16 [R246+0x3300], R166 ;  /* 0x003300a6f6007388 */ /* 0x0007e80000000400 */
[----:B------:R-:W-:Y:S04]  /*3050*/  STS.U16 [R246+0x3700], R108 ;  /* 0x0037006cf6007388 */ /* 0x000fe80000000400 */
[----:B------:R-:W-:Y:S04]  /*3060*/  STS.U16 [R246+0x3b00], R167 ;  /* 0x003b00a7f6007388 */ /* 0x000fe80000000400 */
[----:B------:R-:W-:Y:S04]  /*3070*/  STS.U16 [R246+0x3f00], R169 ;  /* 0x003f00a9f6007388 */ /* 0x000fe80000000400 */
[----:B------:R-:W-:Y:S01]  /*3080*/  BAR.SYNC.DEFER_BLOCKING 0x0 ;  /* 0x0000000000007b1d */ /* 0x000fe20000010000 */
[----:B------:R-:W-:-:S02]  /*3090*/  FFMA R100, R100, c[0x0][0x188], -R6 ;  /* 0x0000620064647a23 */ /* 0x000fc40000000806 */
[----:B0-----:R-:W-:-:S03]  /*30a0*/  FMUL R105, R99, 1.4426950216293334961 ;  /* 0x3fb8aa3b63697820 */ /* 0x001fc60000400000 */
[----:B------:R-:W0:Y:S01]  /*30b0*/  MUFU.EX2 R12, R12 ;  /* 0x0000000c000c7308 */ /* 0x000e220000000800 */
[----:B-1----:R-:W-:Y:S02]  /*30c0*/  FFMA R104, R103, c[0x0][0x188], -R8 ;  /* 0x0000620067687a23 */ /* 0x002fe40000000808 */
[----:B------:R-:W-:Y:S02]  /*30d0*/  FMUL R100, R100, 1.4426950216293334961 ;  /* 0x3fb8aa3b64647820 */ /* 0x000fe40000400000 */
[----:B------:R-:W-:-:S03]  /*30e0*/  FFMA R101, R101, c[0x0][0x188], -R6 ;  /* 0x0000620065657a23 */ /* 0x000fc60000000806 */
[----:B------:R-:W1:Y:S01]  /*30f0*/  MUFU.EX2 R10, R10 ;  /* 0x0000000a000a7308 */ /* 0x000e620000000800 */
[----:B------:R-:W-:Y:S02]  /*3100*/  FFMA R102, R102, c[0x0][0x188], -R8 ;  /* 0x0000620066667a23 */ /* 0x000fe40000000808 */
[--C-:B------:R-:W-:Y:S02]  /*3110*/  FFMA R96, R96, c[0x0][0x188], -R6.reuse ;  /* 0x0000620060607a23 */ /* 0x100fe40000000806 */
[----:B------:R-:W-:Y:S02]  /*3120*/  FFMA R97, R97, c[0x0][0x188], -R6 ;  /* 0x0000620061617a23 */ /* 0x000fe40000000806 */
[----:B------:R-:W-:Y:S01]  /*3130*/  FFMA R98, R98, c[0x0][0x188], -R8 ;  /* 0x0000620062627a23 */ /* 0x000fe20000000808 */
[----:B------:R4:W-:Y:S01]  /*3140*/  MUFU.EX2 R165, R105 ;  /* 0x0000006900a57308 */ /* 0x0009e20000000800 */
[----:B------:R-:W-:Y:S01]  /*3150*/  FMUL R160, R104, 1.4426950216293334961 ;  /* 0x3fb8aa3b68a07820 */ /* 0x000fe20000400000 */
[----:B------:R-:W-:Y:S01]  /*3160*/  LDSM.16.M88.4 R108, [R9+0x2c00] ;  /* 0x002c0000096c783b */ /* 0x000fe20000000200 */
[----:B------:R-:W-:-:S02]  /*3170*/  FMUL R13, R101, 1.4426950216293334961 ;  /* 0x3fb8aa3b650d7820 */ /* 0x000fc40000400000 */
[----:B------:R-:W-:Y:S01]  /*3180*/  FMUL R118, R102, 1.4426950216293334961 ;  /* 0x3fb8aa3b66767820 */ /* 0x000fe20000400000 */
[----:B------:R-:W-:Y:S02]  /*3190*/  LDSM.16.M88.4 R148, [R9+0x3c00] ;  /* 0x003c00000994783b */ /* 0x000fe40000000200 */
[----:B------:R5:W-:Y:S02]  /*31a0*/  MUFU.EX2 R163, R100 ;  /* 0x0000006400a37308 */ /* 0x000be40000000800 */
[----:B----4-:R-:W4:Y:S01]  /*31b0*/  LDSM.16.M88.4 R104, [R9+0x2800] ;  /* 0x002800000968783b */ /* 0x010f220000000200 */
[----:B------:R-:W-:Y:S02]  /*31c0*/  FMUL R96, R96, 1.4426950216293334961 ;  /* 0x3fb8aa3b60607820 */ /* 0x000fe40000400000 */
[----:B------:R-:W-:Y:S02]  /*31d0*/  FMUL R97, R97, 1.4426950216293334961 ;  /* 0x3fb8aa3b61617820 */ /* 0x000fe40000400000 */
[----:B------:R-:W-:Y:S01]  /*31e0*/  FMUL R98, R98, 1.4426950216293334961 ;  /* 0x3fb8aa3b62627820 */ /* 0x000fe20000400000 */
[----:B-----5:R-:W5:Y:S01]  /*31f0*/  LDSM.16.M88.4 R100, [R9+0x2400] ;  /* 0x002400000964783b */ /* 0x020f620000000200 */
[----:B------:R-:W-:Y:S01]  /*3200*/  MUFU.EX2 R161, R96 ;  /* 0x0000006000a17308 */ /* 0x000fe20000000800 */
[----:B0-----:R-:W-:-:S02]  /*3210*/  FMUL R124, R12, R120 ;  /* 0x000000780c7c7220 */ /* 0x001fc40000400000 */
[----:B------:R-:W-:Y:S02]  /*3220*/  FMUL R125, R12, R121 ;  /* 0x000000790c7d7220 */ /* 0x000fe40000400000 */
[C---:B-1----:R-:W-:Y:S02]  /*3230*/  FMUL R126, R10.reuse, R122 ;  /* 0x0000007a0a7e7220 */ /* 0x042fe40000400000 */
[----:B--2---:R-:W-:Y:S01]  /*3240*/  FMUL R127, R10, R123 ;  /* 0x0000007b0a7f7220 */ /* 0x004fe20000400000 */
[----:B------:R-:W0:Y:S01]  /*3250*/  MUFU.EX2 R162, R97 ;  /* 0x0000006100a27308 */ /* 0x000e220000000800 */
[C---:B------:R-:W-:Y:S01]  /*3260*/  FMUL R136, R12.reuse, R132 ;  /* 0x000000840c887220 */ /* 0x040fe20000400000 */
[----:B------:R-:W-:Y:S01]  /*3270*/  LDSM.16.M88.4 R120, [R9+0x3000] ;  /* 0x003000000978783b */ /* 0x000fe20000000200 */
[----:B------:R-:W-:Y:S02]  /*3280*/  FMUL R137, R12, R133 ;  /* 0x000000850c897220 */ /* 0x000fe40000400000 */
[----:B------:R-:W-:-:S02]  /*3290*/  FMUL R138, R10, R134 ;  /* 0x000000860a8a7220 */ /* 0x000fc40000400000 */
[----:B------:R-:W-:Y:S01]  /*32a0*/  FMUL R139, R10, R135 ;  /* 0x000000870a8b7220 */ /* 0x000fe20000400000 */
[----:B------:R1:W2:Y:S01]  /*32b0*/  MUFU.EX2 R164, R98 ;  /* 0x0000006200a47308 */ /* 0x0002a20000000800 */
[C---:B------:R-:W-:Y:S01]  /*32c0*/  FMUL R144, R12.reuse, R140 ;  /* 0x0000008c0c907220 */ /* 0x040fe20000400000 */
[----:B------:R-:W-:Y:S01]  /*32d0*/  LDSM.16.M88.4 R132, [R9+0x3400] ;  /* 0x003400000984783b */ /* 0x000fe20000000200 */
[----:B------:R-:W-:Y:S02]  /*32e0*/  FMUL R145, R12, R141 ;  /* 0x0000008d0c917220 */ /* 0x000fe40000400000 */
[C---:B------:R-:W-:Y:S02]  /*32f0*/  FMUL R146, R10.reuse, R142 ;  /* 0x0000008e0a927220 */ /* 0x040fe40000400000 */
[----:B------:R-:W-:Y:S01]  /*3300*/  FMUL R147, R10, R143 ;  /* 0x0000008f0a937220 */ /* 0x000fe20000400000 */
[----:B-1----:R-:W1:Y:S04]  /*3310*/  LDSM.16.M88.4 R96, [R9+0x2000] ;  /* 0x002000000960783b */ /* 0x002e680000000200 */
[----:B------:R-:W1:Y:S01]  /*3320*/  LDSM.16.M88.4 R140, [R9+0x3800] ;  /* 0x00380000098c783b */ /* 0x000e620000000200 */
[----:B------:R-:W0:Y:S08]  /*3330*/  MUFU.EX2 R13, R13 ;  /* 0x0000000d000d7308 */ /* 0x000e300000000800 */
[----:B---3--:R3:W-:Y:S08]  /*3340*/  MUFU.EX2 R166, R118 ;  /* 0x0000007600a67308 */ /* 0x0087f00000000800 */
[----:B------:R-:W4:Y:S01]  /*3350*/  MUFU.EX2 R160, R160 ;  /* 0x000000a000a07308 */ /* 0x000f220000000800 */
[----:B------:R-:W-:Y:S01]  /*3360*/  FMUL R116, R12, R112 ;  /* 0x000000700c747220 */ /* 0x000fe20000400000 */
[----:B0-----:R-:W-:Y:S01]  /*3370*/  F2FP.BF16.PACK_AB R112, R162, R161 ;  /* 0x000000a1a270723e */ /* 0x001fe200000010ff */
[----:B------:R-:W-:Y:S01]  /*3380*/  FMUL R117, R12, R113 ;  /* 0x000000710c757220 */ /* 0x000fe20000400000 */
[----:B--2---:R-:W-:Y:S01]  /*3390*/  F2FP.BF16.PACK_AB R113, R165, R164 ;  /* 0x000000a4a571723e */ /* 0x004fe200000010ff */
[C---:B---3--:R-:W-:Y:S01]  /*33a0*/  FMUL R118, R10.reuse, R114 ;  /* 0x000000720a767220 */ /* 0x048fe20000400000 */
[----:B------:R-:W-:Y:S01]  /*33b0*/  F2FP.BF16.PACK_AB R114, R13, R163 ;  /* 0x000000a30d72723e */ /* 0x000fe200000010ff */
[----:B------:R-:W-:-:S02]  /*33c0*/  FMUL R119, R10, R115 ;  /* 0x000000730a777220 */ /* 0x000fc40000400000 */
[C---:B------:R-:W-:Y:S02]  /*33d0*/  FMUL R128, R12.reuse, R128 ;  /* 0x000000800c807220 */ /* 0x040fe40000400000 */
[----:B------:R-:W-:Y:S02]  /*33e0*/  FMUL R129, R12, R129 ;  /* 0x000000810c817220 */ /* 0x000fe40000400000 */
[C---:B------:R-:W-:Y:S02]  /*33f0*/  FMUL R130, R10.reuse, R130 ;  /* 0x000000820a827220 */ /* 0x040fe40000400000 */
[----:B------:R-:W-:Y:S01]  /*3400*/  FMUL R131, R10, R131 ;  /* 0x000000830a837220 */ /* 0x000fe20000400000 */
[----:B----4-:R-:W-:Y:S01]  /*3410*/  F2FP.BF16.PACK_AB R115, R160, R166 ;  /* 0x000000a6a073723e */ /* 0x010fe200000010ff */
[--C-:B------:R-:W-:Y:S02]  /*3420*/  FFMA R72, R72, c[0x0][0x188], -R6.reuse ;  /* 0x0000620048487a23 */ /* 0x100fe40000000806 */
[----:B------:R-:W-:-:S02]  /*3430*/  FFMA R77, R77, c[0x0][0x188], -R6 ;  /* 0x000062004d4d7a23 */ /* 0x000fc40000000806 */
[--C-:B------:R-:W-:Y:S02]  /*3440*/  FFMA R80, R80, c[0x0][0x188], -R6.reuse ;  /* 0x0000620050507a23 */ /* 0x100fe40000000806 */
[----:B------:R-:W-:Y:S01]  /*3450*/  FFMA R73, R73, c[0x0][0x188], -R6 ;  /* 0x0000620049497a23 */ /* 0x000fe20000000806 */
[C---:B------:R-:W-:Y:S01]  /*3460*/  HMMA.16816.F32.BF16 R128, R112.reuse, R104, R128 ;  /* 0x000000687080723c */ /* 0x040fe20000041880 */
[--C-:B------:R-:W-:Y:S02]  /*3470*/  FFMA R74, R74, c[0x0][0x188], -R8.reuse ;  /* 0x000062004a4a7a23 */ /* 0x100fe40000000808 */
[----:B------:R-:W-:Y:S02]  /*3480*/  FFMA R75, R75, c[0x0][0x188], -R8 ;  /* 0x000062004b4b7a23 */ /* 0x000fe40000000808 */
[----:B------:R-:W-:Y:S02]  /*3490*/  FMUL R152, R12, R152 ;  /* 0x000000980c987220 */ /* 0x000fe40000400000 */
[----:B------:R-:W-:Y:S01]  /*34a0*/  FMUL R104, R72, 1.4426950216293334961 ;  /* 0x3fb8aa3b48687820 */ /* 0x000fe20000400000 */
[----:B-----5:R-:W-:Y:S01]  /*34b0*/  HMMA.16816.F32.BF16 R124, R112, R100, R124 ;  /* 0x00000064707c723c */ /* 0x020fe2000004187c */
[----:B------:R-:W-:-:S02]  /*34c0*/  FMUL R153, R12, R153 ;  /* 0x000000990c997220 */ /* 0x000fc40000400000 */
[C---:B------:R-:W-:Y:S02]  /*34d0*/  FMUL R154, R10.reuse, R154 ;  /* 0x0000009a0a9a7220 */ /* 0x040fe40000400000 */
[----:B------:R-:W-:Y:S02]  /*34e0*/  FMUL R155, R10, R155 ;  /* 0x0000009b0a9b7220 */ /* 0x000fe40000400000 */
[C---:B------:R-:W-:Y:S02]  /*34f0*/  FMUL R156, R12.reuse, R156 ;  /* 0x0000009c0c9c7220 */ /* 0x040fe40000400000 */
[----:B------:R-:W-:Y:S02]  /*3500*/  FMUL R157, R12, R157 ;  /* 0x0000009d0c9d7220 */ /* 0x000fe40000400000 */
[C---:B------:R-:W-:Y:S02]  /*3510*/  FMUL R158, R10.reuse, R158 ;  /* 0x0000009e0a9e7220 */ /* 0x040fe40000400000 */
[----:B------:R-:W-:-:S02]  /*3520*/  FMUL R159, R10, R159 ;  /* 0x0000009f0a9f7220 */ /* 0x000fc40000400000 */
[----:B------:R-:W-:Y:S02]  /*3530*/  FMUL R72, R77, 1.4426950216293334961 ;  /* 0x3fb8aa3b4d487820 */ /* 0x000fe40000400000 */
[----:B------:R-:W-:Y:S02]  /*3540*/  FMUL R100, R80, 1.4426950216293334961 ;  /* 0x3fb8aa3b50647820 */ /* 0x000fe40000400000 */
[C---:B------:R-:W-:Y:S02]  /*3550*/  FMUL R68, R12.reuse, R68 ;  /* 0x000000440c447220 */ /* 0x040fe40000400000 */
[----:B------:R-:W-:Y:S02]  /*3560*/  FMUL R69, R12, R69 ;  /* 0x000000450c457220 */ /* 0x000fe40000400000 */
[C---:B------:R-:W-:Y:S02]  /*3570*/  FMUL R70, R10.reuse, R70 ;  /* 0x000000460a467220 */ /* 0x040fe40000400000 */
[----:B------:R-:W-:-:S02]  /*3580*/  FMUL R71, R10, R71 ;  /* 0x000000470a477220 */ /* 0x000fc40000400000 */
[----:B------:R-:W-:Y:S02]  /*3590*/  FMUL R73, R73, 1.4426950216293334961 ;  /* 0x3fb8aa3b49497820 */ /* 0x000fe40000400000 */
[----:B------:R-:W-:Y:S02]  /*35a0*/  FMUL R80, R74, 1.4426950216293334961 ;  /* 0x3fb8aa3b4a507820 */ /* 0x000fe40000400000 */
[----:B------:R-:W-:Y:S02]  /*35b0*/  FMUL R77, R75, 1.4426950216293334961 ;  /* 0x3fb8aa3b4b4d7820 */ /* 0x000fe40000400000 */
[--C-:B------:R-:W-:Y:S02]  /*35c0*/  FFMA R78, R78, c[0x0][0x188], -R8.reuse ;  /* 0x000062004e4e7a23 */ /* 0x100fe40000000808 */
[----:B------:R-:W-:Y:S01]  /*35d0*/  FFMA R79, R79, c[0x0][0x188], -R8 ;  /* 0x000062004f4f7a23 */ /* 0x000fe20000000808 */
[----:B-1----:R-:W-:Y:S01]  /*35e0*/  HMMA.16816.F32.BF16 R116, R112, R96, R116 ;  /* 0x000000607074723c */ /* 0x002fe20000041874 */
[----:B------:R-:W-:Y:S01]  /*35f0*/  FFMA R76, R76, c[0x0][0x188], -R6 ;  /* 0x000062004c4c7a23 */ /* 0x000fe20000000806 */
[----:B------:R-:W-:Y:S01]  /*3600*/  MUFU.EX2 R104, R104 ;  /* 0x0000006800687308 */ /* 0x000fe20000000800 */
[----:B------:R-:W-:-:S02]  /*3610*/  FMUL R74, R78, 1.4426950216293334961 ;  /* 0x3fb8aa3b4e4a7820 */ /* 0x000fc40000400000 */
[----:B------:R-:W-:-:S03]  /*3620*/  FMUL R75, R79, 1.4426950216293334961 ;  /* 0x3fb8aa3b4f4b7820 */ /* 0x000fc60000400000 */
[----:B------:R-:W-:Y:S02]  /*3630*/  HMMA.16816.F32.BF16 R136, R112, R108, R136 ;  /* 0x0000006c7088723c */ /* 0x000fe40000041888 */
[----:B------:R-:W-:Y:S01]  /*3640*/  MUFU.EX2 R73, R73 ;  /* 0x0000004900497308 */ /* 0x000fe20000000800 */
[----:B------:R-:W-:-:S05]  /*3650*/  FMUL R76, R76, 1.4426950216293334961 ;  /* 0x3fb8aa3b4c4c7820 */ /* 0x000fca0000400000 */
[----:B------:R-:W-:Y:S02]  /*3660*/  HMMA.16816.F32.BF16 R144, R112, R120, R144 ;  /* 0x000000787090723c */ /* 0x000fe40000041890 */
[----:B------:R-:W-:Y:S01]  /*3670*/  MUFU.EX2 R80, R80 ;  /* 0x0000005000507308 */ /* 0x000fe20000000800 */
[----:B------:R-:W-:-:S05]  /*3680*/  FFMA R78, R92, c[0x0][0x188], -R6 ;  /* 0x000062005c4e7a23 */ /* 0x000fca0000000806 */
[----:B------:R-:W-:Y:S02]  /*3690*/  HMMA.16816.F32.BF16 R152, R112, R132, R152 ;  /* 0x000000847098723c */ /* 0x000fe40000041898 */
[----:B------:R-:W0:Y:S01]  /*36a0*/  MUFU.EX2 R77, R77 ;  /* 0x0000004d004d7308 */ /* 0x000e220000000800 */
[----:B------:R-:W-:-:S05]  /*36b0*/  FADD R162, R161, R162 ;  /* 0x000000a2a1a27221 */ /* 0x000fca0000000000 */
[----:B------:R-:W-:Y:S01]  /*36c0*/  HMMA.16816.F32.BF16 R156, R112, R140, R156 ;  /* 0x0000008c709c723c */ /* 0x000fe2000004189c */
[----:B------:R-:W-:-:S07]  /*36d0*/  FADD R165, R164, R165 ;  /* 0x000000a5a4a57221 */ /* 0x000fce0000000000 */
[----:B------:R-:W-:Y:S01]  /*36e0*/  HMMA.16816.F32.BF16 R112, R112, R148, R68 ;  /* 0x000000947070723c */ /* 0x000fe20000041844 */
[----:B------:R-:W-:-:S06]  /*36f0*/  FFMA R85, R85, c[0x0][0x188], -R6 ;  /* 0x0000620055557a23 */ /* 0x000fcc0000000806 */
[----:B------:R-:W-:Y:S01]  /*3700*/  FFMA R68, R84, c[0x0][0x188], -R6 ;  /* 0x0000620054447a23 */ /* 0x000fe20000000806 */
[----:B------:R-:W-:Y:S01]  /*3710*/  MUFU.EX2 R74, R74 ;  /* 0x0000004a004a7308 */ /* 0x000fe20000000800 */
[----:B------:R-:W-:Y:S02]  /*3720*/  FMUL R79, R78, 1.4426950216293334961 ;  /* 0x3fb8aa3b4e4f7820 */ /* 0x000fe40000400000 */
[----:B------:R-:W-:Y:S02]  /*3730*/  FMUL R68, R68, 1.4426950216293334961 ;  /* 0x3fb8aa3b44447820 */ /* 0x000fe40000400000 */
[----:B------:R-:W-:Y:S02]  /*3740*/  FFMA R82, R82, c[0x0][0x188], -R8 ;  /* 0x0000620052527a23 */ /* 0x000fe40000000808 */
[----:B------:R-:W-:Y:S01]  /*3750*/  FADD R162, R163, R162 ;  /* 0x000000a2a3a27221 */ /* 0x000fe20000000000 */
[----:B------:R-:W1:Y:S01]  /*3760*/  MUFU.EX2 R75, R75 ;  /* 0x0000004b004b7308 */ /* 0x000e620000000800 */
[----:B------:R-:W-:-:S02]  /*3770*/  FADD R165, R166, R165 ;  /* 0x000000a5a6a57221 */ /* 0x000fc40000000000 */
[----:B------:R-:W-:Y:S02]  /*3780*/  FMUL R85, R85, 1.4426950216293334961 ;  /* 0x3fb8aa3b55557820 */ /* 0x000fe40000400000 */
[----:B------:R-:W-:-:S03]  /*3790*/  FFMA R78, R93, c[0x0][0x188], -R6 ;  /* 0x000062005d4e7a23 */ /* 0x000fc60000000806 */
[----:B------:R-:W-:Y:S01]  /*37a0*/  MUFU.EX2 R76, R76 ;  /* 0x0000004c004c7308 */ /* 0x000fe20000000800 */
[----:B------:R-:W-:Y:S02]  /*37b0*/  FFMA R81, R81, c[0x0][0x188], -R6 ;  /* 0x0000620051517a23 */ /* 0x000fe40000000806 */
[----:B------:R-:W-:-:S05]  /*37c0*/  FMUL R82, R82, 1.4426950216293334961 ;  /* 0x3fb8aa3b52527820 */ /* 0x000fca0000400000 */
[----:B------:R-:W2:Y:S01]  /*37d0*/  MUFU.EX2 R72, R72 ;  /* 0x0000004800487308 */ /* 0x000ea20000000800 */
[----:B------:R-:W-:Y:S02]  /*37e0*/  FFMA R83, R83, c[0x0][0x188], -R8 ;  /* 0x0000620053537a23 */ /* 0x000fe40000000808 */
[----:B------:R-:W-:-:S05]  /*37f0*/  FADD R165, R160, R165 ;  /* 0x000000a5a0a57221 */ /* 0x000fca0000000000 */
[----:B------:R3:W-:Y:S01]  /*3800*/  MUFU.EX2 R101, R68 ;  /* 0x0000004400657308 */ /* 0x0007e20000000800 */
[----:B------:R-:W-:Y:S01]  /*3810*/  FFMA R89, R89, c[0x0][0x188], -R6 ;  /* 0x0000620059597a23 */ /* 0x000fe20000000806 */
[----:B0-----:R-:W-:Y:S01]  /*3820*/  F2FP.BF16.PACK_AB R69, R77, R80 ;  /* 0x000000504d45723e */ /* 0x001fe200000010ff */
[----:B------:R-:W-:-:S05]  /*3830*/  FMUL R81, R81, 1.4426950216293334961 ;  /* 0x3fb8aa3b51517820 */ /* 0x000fca0000400000 */
[----:B------:R0:W-:Y:S01]  /*3840*/  MUFU.EX2 R93, R79 ;  /* 0x0000004f005d7308 */ /* 0x0001e20000000800 */
[----:B---3--:R-:W-:Y:S02]  /*3850*/  FFMA R68, R88, c[0x0][0x188], -R6 ;  /* 0x0000620058447a23 */ /* 0x008fe40000000806 */
[----:B------:R-:W-:Y:S02]  /*3860*/  FMUL R97, R78, 1.4426950216293334961 ;  /* 0x3fb8aa3b4e617820 */ /* 0x000fe40000400000 */
[----:B------:R-:W-:Y:S01]  /*3870*/  FMUL R96, R68, 1.4426950216293334961 ;  /* 0x3fb8aa3b44607820 */ /* 0x000fe20000400000 */
[----:B------:R-:W-:Y:S01]  /*3880*/  F2FP.BF16.PACK_AB R68, R73, R104 ;  /* 0x000000684944723e */ /* 0x000fe200000010ff */
[----:B0-----:R-:W-:Y:S01]  /*3890*/  FADD R79, R13, R162 ;  /* 0x000000a20d4f7221 */ /* 0x001fe20000000000 */
[----:B------:R-:W-:Y:S01]  /*38a0*/  MUFU.EX2 R88, R85 ;  /* 0x0000005500587308 */ /* 0x000fe20000000800 */
[----:B------:R-:W-:Y:S02]  /*38b0*/  FMUL R83, R83, 1.4426950216293334961 ;  /* 0x3fb8aa3b53537820 */ /* 0x000fe40000400000 */
[----:B------:R-:W-:-:S02]  /*38c0*/  FFMA R78, R86, c[0x0][0x188], -R8 ;  /* 0x00006200564e7a23 */ /* 0x000fc40000000808 */
[----:B------:R-:W-:Y:S02]  /*38d0*/  FADD R104, R104, R79 ;  /* 0x0000004f68687221 */ /* 0x000fe40000000000 */
[----:B------:R-:W-:Y:S01]  /*38e0*/  FADD R80, R80, R165 ;  /* 0x000000a550507221 */ /* 0x000fe20000000000 */
[----:B------:R-:W0:Y:S01]  /*38f0*/  MUFU.EX2 R100, R100 ;  /* 0x0000006400647308 */ /* 0x000e220000000800 */
[----:B------:R-:W-:Y:S02]  /*3900*/  FMUL R89, R89, 1.4426950216293334961 ;  /* 0x3fb8aa3b59597820 */ /* 0x000fe40000400000 */
[----:B------:R-:W-:-:S05]  /*3910*/  FFMA R13, R87, c[0x0][0x188], -R8 ;  /* 0x00006200570d7a23 */ /* 0x000fca0000000808 */
[----:B------:R-:W3:Y:S01]  /*3920*/  MUFU.EX2 R85, R82 ;  /* 0x0000005200557308 */ /* 0x000ee20000000800 */
[----:B------:R-:W-:Y:S02]  /*3930*/  FMUL R78, R78, 1.4426950216293334961 ;  /* 0x3fb8aa3b4e4e7820 */ /* 0x000fe40000400000 */
[----:B------:R-:W-:Y:S01]  /*3940*/  FADD R73, R73, R104 ;  /* 0x0000006849497221 */ /* 0x000fe20000000000 */
[----:B-1----:R-:W-:Y:S01]  /*3950*/  F2FP.BF16.PACK_AB R71, R75, R74 ;  /* 0x0000004a4b47723e */ /* 0x002fe200000010ff */
[----:B------:R-:W-:-:S03]  /*3960*/  FFMA R90, R90, c[0x0][0x188], -R8 ;  /* 0x000062005a5a7a23 */ /* 0x000fc60000000808 */
[----:B------:R1:W4:Y:S01]  /*3970*/  MUFU.EX2 R84, R81 ;  /* 0x0000005100547308 */ /* 0x0003220000000800 */
[----:B--2---:R-:W-:Y:S01]  /*3980*/  F2FP.BF16.PACK_AB R70, R72, R76 ;  /* 0x0000004c4846723e */ /* 0x004fe200000010ff */
[----:B------:R-:W-:-:S06]  /*3990*/  FADD R73, R76, R73 ;  /* 0x000000494c497221 */ /* 0x000fcc0000000000 */
[----:B------:R-:W2:Y:S01]  /*39a0*/  MUFU.EX2 R86, R83 ;  /* 0x0000005300567308 */ /* 0x000ea20000000800 */
[----:B-1----:R-:W-:-:S04]  /*39b0*/  FADD R81, R77, R80 ;  /* 0x000000504d517221 */ /* 0x002fc80000000000 */
[----:B------:R-:W-:-:S03]  /*39c0*/  FADD R74, R74, R81 ;  /* 0x000000514a4a7221 */ /* 0x000fc60000000000 */
[----:B------:R1:W-:Y:S01]  /*39d0*/  MUFU.EX2 R92, R89 ;  /* 0x00000059005c7308 */ /* 0x0003e20000000800 */
[----:B------:R-:W-:-:S07]  /*39e0*/  FFMA R91, R91, c[0x0][0x188], -R8 ;  /* 0x000062005b5b7a23 */ /* 0x000fce0000000808 */
[----:B------:R5:W0:Y:S01]  /*39f0*/  MUFU.EX2 R87, R78 ;  /* 0x0000004e00577308 */ /* 0x000a220000000800 */
[----:B-1----:R-:W-:Y:S01]  /*3a00*/  FMUL R89, R13, 1.4426950216293334961 ;  /* 0x3fb8aa3b0d597820 */ /* 0x002fe20000400000 */
[C---:B------:R-:W-:Y:S01]  /*3a10*/  HMMA.16816.F32.BF16 R116, R68.reuse, R98, R116 ;  /* 0x000000624474723c */ /* 0x040fe20000041874 */
[----:B------:R-:W-:Y:S01]  /*3a20*/  FMUL R13, R90, 1.4426950216293334961 ;  /* 0x3fb8aa3b5a0d7820 */ /* 0x000fe20000400000 */
[----:B------:R-:W-:Y:S01]  /*3a30*/  LDSM.16.M88.4 R80, [R249+0x2800] ;  /* 0x00280000f950783b */ /* 0x000fe20000000200 */
[----:B------:R-:W-:Y:S02]  /*3a40*/  FADD R73, R72, R73 ;  /* 0x0000004948497221 */ /* 0x000fe40000000000 */
[----:B------:R-:W-:Y:S01]  /*3a50*/  FADD R74, R75, R74 ;  /* 0x0000004a4b4a7221 */ /* 0x000fe20000000000 */
[----:B------:R-:W1:Y:S01]  /*3a60*/  MUFU.EX2 R89, R89 ;  /* 0x0000005900597308 */ /* 0x000e620000000800 */
[----:B------:R-:W-:Y:S01]  /*3a70*/  FFMA R94, R94, c[0x0][0x188], -R8 ;  /* 0x000062005e5e7a23 */ /* 0x000fe20000000808 */
[----:B------:R-:W-:Y:S01]  /*3a80*/  HMMA.16816.F32.BF16 R124, R68, R102, R124 ;  /* 0x00000066447c723c */ /* 0x000fe2000004187c */
[----:B------:R-:W-:-:S02]  /*3a90*/  FMUL R91, R91, 1.4426950216293334961 ;  /* 0x3fb8aa3b5b5b7820 */ /* 0x000fc40000400000 */
[----:B------:R-:W-:-:S03]  /*3aa0*/  FFMA R95, R95, c[0x0][0x188], -R8 ;  /* 0x000062005f5f7a23 */ /* 0x000fc60000000808 */
[----:B------:R-:W0:Y:S02]  /*3ab0*/  MUFU.EX2 R96, R96 ;  /* 0x0000006000607308 */ /* 0x000e240000000800 */
[----:B------:R-:W-:Y:S01]  /*3ac0*/  HMMA.16816.F32.BF16 R128, R68, R106, R128 ;  /* 0x0000006a4480723c */ /* 0x000fe20000041880 */
[----:B------:R-:W-:-:S05]  /*3ad0*/  FMUL R94, R94, 1.4426950216293334961 ;  /* 0x3fb8aa3b5e5e7820 */ /* 0x000fca0000400000 */
[----:B------:R-:W0:Y:S02]  /*3ae0*/  MUFU.EX2 R13, R13 ;  /* 0x0000000d000d7308 */ /* 0x000e240000000800 */
[----:B------:R-:W-:Y:S01]  /*3af0*/  HMMA.16816.F32.BF16 R136, R68, R110, R136 ;  /* 0x0000006e4488723c */ /* 0x000fe20000041888 */
[----:B------:R-:W-:-:S07]  /*3b00*/  FMUL R95, R95, 1.4426950216293334961 ;  /* 0x3fb8aa3b5f5f7820 */ /* 0x000fce0000400000 */
[C---:B------:R-:W-:Y:S01]  /*3b10*/  HMMA.16816.F32.BF16 R144, R68.reuse, R122, R144 ;  /* 0x0000007a4490723c */ /* 0x040fe20000041890 */
[----:B------:R0:W0:Y:S01]  /*3b20*/  MUFU.EX2 R102, R91 ;  /* 0x0000005b00667308 */ /* 0x0000220000000800 */
[----:B------:R-:W-:Y:S06]  /*3b30*/  LDSM.16.M88.4 R120, [R249+0x2400] ;  /* 0x00240000f978783b */ /* 0x000fec0000000200 */
[C---:B------:R-:W-:Y:S08]  /*3b40*/  HMMA.16816.F32.BF16 R152, R68.reuse, R134, R152 ;  /* 0x000000864498723c */ /* 0x040ff00000041898 */
[C---:B-----5:R-:W-:Y:S08]  /*3b50*/  HMMA.16816.F32.BF16 R76, R68.reuse, R142, R156 ;  /* 0x0000008e444c723c */ /* 0x060ff0000004189c */
[----:B------:R-:W-:Y:S01]  /*3b60*/  HMMA.16816.F32.BF16 R148, R68, R150, R112 ;  /* 0x000000964494723c */ /* 0x000fe20000041870 */
[----:B------:R-:W5:Y:S01]  /*3b70*/  MUFU.EX2 R94, R94 ;  /* 0x0000005e005e7308 */ /* 0x000f620000000800 */
[----:B------:R-:W5:Y:S04]  /*3b80*/  LDSM.16.M88.4 R156, [R249+0x3800] ;  /* 0x00380000f99c783b */ /* 0x000f680000000200 */
[----:B------:R-:W-:Y:S01]  /*3b90*/  LDSM.16.M88.4 R112, [R249+0x2000] ;  /* 0x00200000f970783b */ /* 0x000fe20000000200 */
[----:B0-----:R-:W-:-:S02]  /*3ba0*/  FADD R69, R100, R73 ;  /* 0x0000004964457221 */ /* 0x001fc40000000000 */
[----:B---3--:R-:W-:Y:S01]  /*3bb0*/  FADD R71, R85, R74 ;  /* 0x0000004a55477221 */ /* 0x008fe20000000000 */
[----:B------:R-:W0:Y:S01]  /*3bc0*/  MUFU.EX2 R97, R97 ;  /* 0x0000006100617308 */ /* 0x000e220000000800 */
[----:B----4-:R-:W-:Y:S01]  /*3bd0*/  FADD R68, R84, R69 ;  /* 0x0000004554447221 */ /* 0x010fe20000000000 */
[----:B------:R-:W3:Y:S01]  /*3be0*/  LDSM.16.M88.4 R72, [R249+0x3400] ;  /* 0x00340000f948783b */ /* 0x000ee20000000200 */
[----:B--2---:R-:W-:Y:S02]  /*3bf0*/  FADD R70, R86, R71 ;  /* 0x0000004756467221 */ /* 0x004fe40000000000 */
[----:B------:R-:W-:Y:S01]  /*3c00*/  FADD R91, R101, R68 ;  /* 0x00000044655b7221 */ /* 0x000fe20000000000 */
[----:B------:R-:W-:Y:S01]  /*3c10*/  LDSM.16.M88.4 R132, [R249+0x2c00] ;  /* 0x002c0000f984783b */ /* 0x000fe20000000200 */
[----:B------:R-:W-:Y:S01]  /*3c20*/  FADD R90, R87, R70 ;  /* 0x00000046575a7221 */ /* 0x000fe20000000000 */
[----:B------:R-:W2:Y:S01]  /*3c30*/  MUFU.EX2 R95, R95 ;  /* 0x0000005f005f7308 */ /* 0x000ea20000000800 */
[----:B------:R-:W-:Y:S01]  /*3c40*/  FADD R91, R88, R91 ;  /* 0x0000005b585b7221 */ /* 0x000fe20000000000 */
[----:B------:R-:W-:Y:S01]  /*3c50*/  LDSM.16.M88.4 R140, [R249+0x3000] ;  /* 0x00300000f98c783b */ /* 0x000fe20000000200 */
[----:B-1----:R-:W-:-:S02]  /*3c60*/  FADD R90, R89, R90 ;  /* 0x0000005a595a7221 */ /* 0x002fc40000000000 */
[----:B------:R-:W-:Y:S01]  /*3c70*/  FADD R91, R96, R91 ;  /* 0x0000005b605b7221 */ /* 0x000fe20000000000 */
[----:B------:R-:W-:Y:S01]  /*3c80*/  LDSM.16.M88.4 R68, [R249+0x3c00] ;  /* 0x003c0000f944783b */ /* 0x000fe20000000200 */
[----:B------:R-:W-:Y:S02]  /*3c90*/  FADD R99, R13, R90 ;  /* 0x0000005a0d637221 */ /* 0x000fe40000000000 */
[----:B------:R-:W-:Y:S02]  /*3ca0*/  FADD R90, R92, R91 ;  /* 0x0000005b5c5a7221 */ /* 0x000fe40000000000 */
[----:B------:R-:W-:Y:S02]  /*3cb0*/  FADD R99, R102, R99 ;  /* 0x0000006366637221 */ /* 0x000fe40000000000 */
[----:B------:R-:W-:Y:S02]  /*3cc0*/  FADD R90, R93, R90 ;  /* 0x0000005a5d5a7221 */ /* 0x000fe40000000000 */
[----:B-----5:R-:W-:-:S02]  /*3cd0*/  FADD R98, R94, R99 ;  /* 0x000000635e627221 */ /* 0x020fc40000000000 */
[----:B0-----:R-:W-:Y:S02]  /*3ce0*/  FADD R99, R97, R90 ;  /* 0x0000005a61637221 */ /* 0x001fe40000000000 */
[----:B--2---:R-:W-:Y:S01]  /*3cf0*/  FADD R98, R95, R98 ;  /* 0x000000625f627221 */ /* 0x004fe20000000000 */
[----:B------:R-:W-:Y:S02]  /*3d00*/  F2FP.BF16.PACK_AB R85, R86, R85 ;  /* 0x000000555655723e */ /* 0x000fe400000010ff */
[----:B------:R-:W-:Y:S02]  /*3d10*/  F2FP.BF16.PACK_AB R84, R84, R100 ;  /* 0x000000645454723e */ /* 0x000fe400000010ff */
[----:B------:R-:W-:Y:S01]  /*3d20*/  F2FP.BF16.PACK_AB R86, R88, R101 ;  /* 0x000000655856723e */ /* 0x000fe200000010ff */
[----:B------:R-:W0:Y:S04]  /*3d30*/  SHFL.BFLY PT, R100, R99, 0x2, 0x1f ;  /* 0x0c401f0063647f89 */ /* 0x000e2800000e0000 */
[----:B------:R-:W1:Y:S01]  /*3d40*/  SHFL.BFLY PT, R101, R98, 0x2, 0x1f ;  /* 0x0c401f0062657f89 */ /* 0x000e6200000e0000 */
[----:B------:R-:W-:-:S07]  /*3d50*/  F2FP.BF16.PACK_AB R87, R89, R87 ;  /* 0x000000575957723e */ /* 0x000fce00000010ff */
[C---:B------:R-:W-:Y:S07]  /*3d60*/  HMMA.16816.F32.BF16 R88, R84.reuse, R156, R76 ;  /* 0x0000009c5458723c */ /* 0x040fee000004184c */
[----:B------:R-:W-:Y:S01]  /*3d70*/  F2FP.BF16.PACK_AB R77, R102, R13 ;  /* 0x0000000d664d723e */ /* 0x000fe200000010ff */
[----:B---3--:R-:W-:Y:S01]  /*3d80*/  HMMA.16816.F32.BF16 R152, R84, R72, R152 ;  /* 0x000000485498723c */ /* 0x008fe20000041898 */
[----:B0-----:R-:W-:Y:S02]  /*3d90*/  FADD R100, R99, R100 ;  /* 0x0000006463647221 */ /* 0x001fe40000000000 */
[----:B-1----:R-:W-:-:S03]  /*3da0*/  FADD R101, R98, R101 ;  /* 0x0000006562657221 */ /* 0x002fc60000000000 */
[----:B------:R-:W0:Y:S02]  /*3db0*/  SHFL.BFLY PT, R13, R100, 0x1, 0x1f ;  /* 0x0c201f00640d7f89 */ /* 0x000e2400000e0000 */
[C---:B------:R-:W-:Y:S02]  /*3dc0*/  HMMA.16816.F32.BF16 R116, R84.reuse, R112, R116 ;  /* 0x000000705474723c */ /* 0x040fe40000041874 */
[----:B------:R-:W1:Y:S06]  /*3dd0*/  SHFL.BFLY PT, R72, R101, 0x1, 0x1f ;  /* 0x0c201f0065487f89 */ /* 0x000e6c00000e0000 */
[C---:B------:R-:W-:Y:S08]  /*3de0*/  HMMA.16816.F32.BF16 R124, R84.reuse, R120, R124 ;  /* 0x00000078547c723c */ /* 0x040ff0000004187c */
[C---:B------:R-:W-:Y:S08]  /*3df0*/  HMMA.16816.F32.BF16 R128, R84.reuse, R80, R128 ;  /* 0x000000505480723c */ /* 0x040ff00000041880 */
[C---:B------:R-:W-:Y:S08]  /*3e00*/  HMMA.16816.F32.BF16 R136, R84.reuse, R132, R136 ;  /* 0x000000845488723c */ /* 0x040ff00000041888 */
[C---:B------:R-:W-:Y:S08]  /*3e10*/  HMMA.16816.F32.BF16 R144, R84.reuse, R140, R144 ;  /* 0x0000008c5490723c */ /* 0x040ff00000041890 */
[----:B------:R-:W-:Y:S01]  /*3e20*/  HMMA.16816.F32.BF16 R148, R84, R68, R148 ;  /* 0x000000445494723c */ /* 0x000fe20000041894 */
[----:B------:R-:W-:-:S04]  /*3e30*/  IADD3 R3, R3, 0x40, RZ ;  /* 0x0000004003037810 */ /* 0x000fc80007ffe0ff */
[----:B------:R-:W-:Y:S02]  /*3e40*/  ISETP.GE.AND P0, PT, R3, c[0x0][0x1d0], PT ;  /* 0x0000740003007a0c */ /* 0x000fe40003f06270 */
[----:B------:R-:W-:Y:S02]  /*3e50*/  F2FP.BF16.PACK_AB R76, R92, R96 ;  /* 0x000000605c4c723e */ /* 0x000fe400000010ff */
[----:B------:R-:W-:Y:S02]  /*3e60*/  F2FP.BF16.PACK_AB R78, R97, R93 ;  /* 0x0000005d614e723e */ /* 0x000fe400000010ff */
[----:B------:R-:W-:Y:S01]  /*3e70*/  F2FP.BF16.PACK_AB R79, R95, R94 ;  /* 0x0000005e5f4f723e */ /* 0x000fe200000010ff */
[----:B0-----:R-:W-:Y:S01]  /*3e80*/  FADD R13, R100, R13 ;  /* 0x0000000d640d7221 */ /* 0x001fe20000000000 */
[----:B------:R-:W-:Y:S01]  /*3e90*/  MOV R73, 0x40 ;  /* 0x0000004000497802 */ /* 0x000fe20000000f00 */
[----:B-1----:R-:W-:Y:S02]  /*3ea0*/  FADD R72, R101, R72 ;  /* 0x0000004865487221 */ /* 0x002fe40000000000 */
[----:B------:R-:W-:-:S02]  /*3eb0*/  FFMA R4, R12, R4, R13 ;  /* 0x000000040c047223 */ /* 0x000fc4000000000d */
[----:B------:R-:W-:Y:S01]  /*3ec0*/  HMMA.16816.F32.BF16 R112, R76, R114, R116 ;  /* 0x000000724c70723c */ /* 0x000fe20000041874 */
[----:B------:R-:W-:Y:S01]  /*3ed0*/  FFMA R11, R10, R11, R72 ;  /* 0x0000000b0a0b7223 */ /* 0x000fe20000000048 */
[----:B------:R-:W-:Y:S01]  /*3ee0*/  MOV R10, R8 ;  /* 0x00000008000a7202 */ /* 0x000fe20000000f00 */
[C---:B------:R-:W-:Y:S02]  /*3ef0*/  IMAD R2, R73.reuse, c[0x0][0x1b4], R2 ;  /* 0x00006d0049027a24 */ /* 0x040fe400078e0202 */
[----:B------:R-:W-:-:S03]  /*3f00*/  IMAD R7, R73, c[0x0][0x1a4], R7 ;  /* 0x0000690049077a24 */ /* 0x000fc600078e0207 */
[----:B------:R-:W-:Y:S01]  /*3f10*/  HMMA.16816.F32.BF16 R120, R76, R122, R124 ;  /* 0x0000007a4c78723c */ /* 0x000fe2000004187c */
[----:B------:R-:W-:-:S07]  /*3f20*/  IMAD.MOV.U32 R12, RZ, RZ, R6 ;  /* 0x000000ffff0c7224 */ /* 0x000fce00078e0006 */
[C---:B------:R-:W-:Y:S08]  /*3f30*/  HMMA.16816.F32.BF16 R128, R76.reuse, R82, R128 ;  /* 0x000000524c80723c */ /* 0x040ff00000041880 */
[C---:B------:R-:W-:Y:S08]  /*3f40*/  HMMA.16816.F32.BF16 R132, R76.reuse, R134, R136 ;  /* 0x000000864c84723c */ /* 0x040ff00000041888 */
[C---:B------:R-:W-:Y:S08]  /*3f50*/  HMMA.16816.F32.BF16 R140, R76.reuse, R142, R144 ;  /* 0x0000008e4c8c723c */ /* 0x040ff00000041890 */
[C---:B------:R-:W-:Y:S08]  /*3f60*/  HMMA.16816.F32.BF16 R152, R76.reuse, R74, R152 ;  /* 0x0000004a4c98723c */ /* 0x040ff00000041898 */
[C---:B------:R-:W-:Y:S08]  /*3f70*/  HMMA.16816.F32.BF16 R156, R76.reuse, R158, R88 ;  /* 0x0000009e4c9c723c */ /* 0x040ff00000041858 */
[----:B------:R-:W-:Y:S01]  /*3f80*/  HMMA.16816.F32.BF16 R68, R76, R70, R148 ;  /* 0x000000464c44723c */ /* 0x000fe20000041894 */
[----:B------:R-:W-:Y:S01]  /*3f90*/  @P0 CALL.REL.NOINC `(.L_x_1) ;  /* 0x0000001000000944 */ /* 0x000fe20003c00000 */
[----:B------:R-:W-:Y:S06]  /*3fa0*/  BRA `(.L_x_2) ;  /* 0xffffdc8000007947 */ /* 0x000fec000383ffff */
.L_x_1:
[----:B------:R-:W-:-:S08]  /*3fb0*/  NOP ;  /* 0x0000000000007918 */ /* 0x000fd00000000000 */
[----:B------:R-:W-:Y:S01]  /*3fc0*/  IMAD.MOV.U32 R3, RZ, RZ, R6 ;  /* 0x000000ffff037224 */ /* 0x000fe200078e0006 */
[----:B------:R-:W-:-:S07]  /*3fd0*/  MOV R2, R8 ;  /* 0x0000000800027202 */ /* 0x000fce0000000f00 */
.L_x_0:
[----:B------:R-:W1:Y:S01]  /*3fe0*/  S2R R87, SR_CTAID.Y ;  /* 0x0000000000577919 */ /* 0x000e620000002600 */
[----:B0-----:R-:W-:Y:S01]  /*3ff0*/  IMAD.MOV.U32 R15, RZ, RZ, R4 ;  /* 0x000000ffff0f7224 */ /* 0x001fe200078e0004 */
[----:B------:R-:W-:Y:S01]  /*4000*/  MOV R16, R11 ;  /* 0x0000000b00107202 */ /* 0x000fe20000000f00 */
[----:B------:R-:W-:Y:S01]  /*4010*/  IMAD.SHL.U32 R11, R252, 0x8, RZ ;  /* 0x00000008fc0b7824 */ /* 0x000fe200078e00ff */
[----:B------:R-:W-:Y:S01]  /*4020*/  SHF.R.U32.HI R4, RZ, 0x1, R252 ;  /* 0x00000001ff047819 */ /* 0x000fe200000116fc */
[C---:B------:R-:W-:Y:S01]  /*4030*/  FMUL R0, R15.reuse, 8388608 ;  /* 0x4b0000000f007820 */ /* 0x040fe20000400000 */
[----:B------:R-:W-:Y:S01]  /*4040*/  FSETP.GEU.AND P2, PT, R15, 1.175494350822287508e-38, PT ;  /* 0x008000000f00780b */ /* 0x000fe20003f4e000 */
[----:B------:R-:W-:Y:S01]  /*4050*/  FMUL R5, R16, 8388608 ;  /* 0x4b00000010057820 */ /* 0x000fe20000400000 */
[----:B------:R-:W-:Y:S01]  /*4060*/  SHF.L.U32 R14, R252, 0x2, RZ ;  /* 0x00000002fc0e7819 */ /* 0x000fe200000006ff */
[----:B------:R-:W-:Y:S01]  /*4070*/  IMAD R10, R250, c[0x0][0x1c4], RZ ;  /* 0x00007100fa0a7a24 */ /* 0x000fe200078e02ff */
[----:B------:R-:W-:Y:S01]  /*4080*/  FSEL R56, R0, R15, !P2 ;  /* 0x0000000f00387208 */ /* 0x000fe20005000000 */
[----:B------:R-:W-:Y:S01]  /*4090*/  IMAD R251, R251, c[0x0][0x1c8], RZ ;  /* 0x00007200fbfb7a24 */ /* 0x000fe200078e02ff */
[----:B------:R-:W-:Y:S01]  /*40a0*/  LOP3.LUT R8, R4, 0x4, RZ, 0xc0, !PT ;  /* 0x0000000404087812 */ /* 0x000fe200078ec0ff */
[----:B------:R-:W-:Y:S01]  /*40b0*/  BAR.SYNC.DEFER_BLOCKING 0x0 ;  /* 0x0000000000007b1d */ /* 0x000fe20000010000 */
[----:B------:R-:W-:-:S02]  /*40c0*/  LOP3.LUT R6, R11, 0x38, RZ, 0xc0, !PT ;  /* 0x000000380b067812 */ /* 0x000fc400078ec0ff */
[----:B------:R-:W-:Y:S02]  /*40d0*/  LOP3.LUT R7, R14, 0xc0, RZ, 0xc0, !PT ;  /* 0x000000c00e077812 */ /* 0x000fe400078ec0ff */
[----:B------:R-:W-:Y:S01]  /*40e0*/  FSETP.GEU.AND P3, PT, R16, 1.175494350822287508e-38, PT ;  /* 0x008000001000780b */ /* 0x000fe20003f6e000 */
[----:B------:R-:W0:Y:S01]  /*40f0*/  S2R R88, SR_TID.X ;  /* 0x0000000000587919 */ /* 0x000e220000002100 */
[----:B------:R-:W-:Y:S02]  /*4100*/  IADD3 R4, R56, -0x3f3504f3, RZ ;  /* 0xc0cafb0d38047810 */ /* 0x000fe40007ffe0ff */
[----:B------:R-:W-:Y:S01]  /*4110*/  IADD3 R0, R8, R6, R7 ;  /* 0x0000000608007210 */ /* 0x000fe20007ffe007 */
[----:B------:R-:W-:Y:S01]  /*4120*/  IMAD.SHL.U32 R8, R252, 0x100, RZ ;  /* 0x00000100fc087824 */ /* 0x000fe200078e00ff */
[----:B------:R-:W-:Y:S01]  /*4130*/  FSEL R57, R5, R16, !P3 ;  /* 0x0000001005397208 */ /* 0x000fe20005800000 */
[----:B-1----:R-:W-:Y:S01]  /*4140*/  IMAD R6, R87, c[0x0][0x1c0], RZ ;  /* 0x0000700057067a24 */ /* 0x002fe200078e02ff */
[----:B------:R-:W-:-:S02]  /*4150*/  LOP3.LUT R5, R4, 0xff800000, RZ, 0xc0, !PT ;  /* 0xff80000004057812 */ /* 0x000fc400078ec0ff */
[----:B------:R-:W-:Y:S01]  /*4160*/  IADD3 R4, R57, -0x3f3504f3, RZ ;  /* 0xc0cafb0d39047810 */ /* 0x000fe20007ffe0ff */
[----:B------:R-:W-:Y:S01]  /*4170*/  IMAD.SHL.U32 R20, R6, 0x2, RZ ;  /* 0x0000000206147824 */ /* 0x000fe200078e00ff */
[----:B------:R-:W-:Y:S01]  /*4180*/  LOP3.LUT R9, R8, 0x1800, RZ, 0xc0, !PT ;  /* 0x0000180008097812 */ /* 0x000fe200078ec0ff */
[----:B------:R-:W-:Y:S01]  /*4190*/  IMAD.HI R21, R6, 0x2, RZ ;  /* 0x0000000206157827 */ /* 0x000fe200078e02ff */
[----:B------:R-:W-:Y:S01]  /*41a0*/  SHF.L.U32 R12, R252, 0x5, RZ ;  /* 0x00000005fc0c7819 */ /* 0x000fe200000006ff */
[----:B------:R1:W-:Y:S01]  /*41b0*/  I2F R7, R5 ;  /* 0x0000000500077306 */ /* 0x0003e20000201400 */
[----:B------:R-:W-:Y:S01]  /*41c0*/  LOP3.LUT R8, R4, 0xff800000, RZ, 0xc0, !PT ;  /* 0xff80000004087812 */ /* 0x000fe200078ec0ff */
[----:B------:R-:W-:Y:S01]  /*41d0*/  IMAD.SHL.U32 R4, R252, 0x400, RZ ;  /* 0x00000400fc047824 */ /* 0x000fe200078e00ff */
[----:B------:R-:W-:Y:S02]  /*41e0*/  FSETP.GT.AND P1, PT, |R16|, 8.50705917302346158658e+37, PT ;  /* 0x7e8000001000780b */ /* 0x000fe40003f24200 */
[----:B------:R-:W-:-:S02]  /*41f0*/  LOP3.LUT R12, R9, 0x60, R12, 0xf8, !PT ;  /* 0x00000060090c7812 */ /* 0x000fc400078ef80c */
[----:B------:R-:W-:Y:S01]  /*4200*/  FSEL R6, RZ, -23, P3 ;  /* 0xc1b80000ff067808 */ /* 0x000fe20001800000 */
[----:B------:R-:W2:Y:S01]  /*4210*/  I2F R9, R8 ;  /* 0x0000000800097306 */ /* 0x000ea20000201400 */
[----:B------:R-:W-:Y:S01]  /*4220*/  FSETP.GEU.AND P3, PT, |R16|, 1.175494350822287508e-38, PT ;  /* 0x008000001000780b */ /* 0x000fe20003f6e200 */
[----:B-1----:R-:W-:Y:S01]  /*4230*/  IMAD.IADD R5, R56, 0x1, -R5 ;  /* 0x0000000138057824 */ /* 0x002fe200078e0a05 */
[----:B------:R-:W-:Y:S02]  /*4240*/  LOP3.LUT R13, R11, 0x300, RZ, 0xc0, !PT ;  /* 0x000003000b0d7812 */ /* 0x000fe400078ec0ff */
[C---:B------:R-:W-:Y:S01]  /*4250*/  SHF.L.U32 R11, R10.reuse, 0x1, RZ ;  /* 0x000000010a0b7819 */ /* 0x040fe200000006ff */
[----:B------:R-:W-:Y:S01]  /*4260*/  IMAD.HI R10, R10, 0x2, RZ ;  /* 0x000000020a0a7827 */ /* 0x000fe200078e02ff */
[----:B------:R-:W-:Y:S02]  /*4270*/  LOP3.LUT P0, RZ, R252, 0x40, RZ, 0xc0, !PT ;  /* 0x00000040fcff7812 */ /* 0x000fe4000780c0ff */
[----:B------:R-:W-:Y:S01]  /*4280*/  IADD3 R20, P4, P5, R11, c[0x0][0x178], R20 ;  /* 0x00005e000b147a10 */ /* 0x000fe20007d9e014 */
[----:B------:R-:W-:Y:S01]  /*4290*/  @P1 FMUL R16, R16, 0.25 ;  /* 0x3e80000010101820 */ /* 0x000fe20000400000 */
[----:B------:R-:W-:Y:S01]  /*42a0*/  LOP3.LUT R11, R4, 0x1800, RZ, 0xc0, !PT ;  /* 0x00001800040b7812 */ /* 0x000fe200078ec0ff */
[----:B------:R-:W-:Y:S01]  /*42b0*/  @P1 FMUL R71, R71, 0.25 ;  /* 0x3e80000047471820 */ /* 0x000fe20000400000 */
[----:B------:R-:W-:Y:S01]  /*42c0*/  FSEL R4, RZ, -23, P2 ;  /* 0xc1b80000ff047808 */ /* 0x000fe20001000000 */
[----:B------:R-:W-:Y:S01]  /*42d0*/  @!P3 FMUL R16, R16, 16777216 ;  /* 0x4b8000001010b820 */ /* 0x000fe20000400000 */
[----:B------:R-:W-:Y:S01]  /*42e0*/  FSETP.GT.AND P2, PT, |R15|, 8.50705917302346158658e+37, PT ;  /* 0x7e8000000f00780b */ /* 0x000fe20003f44200 */
[----:B--2---:R-:W-:Y:S01]  /*42f0*/  FFMA.FTZ R9, R9, 1.1920928955078125e-07, R6 ;  /* 0x3400000009097823 */ /* 0x004fe20000010006 */
[----:B------:R-:W-:Y:S01]  /*4300*/  LOP3.LUT R13, R13, 0x70, R14, 0xf8, !PT ;  /* 0x000000700d0d7812 */ /* 0x000fe200078ef80e */
[----:B------:R-:W-:Y:S01]  /*4310*/  @P1 FMUL R70, R70, 0.25 ;  /* 0x3e80000046461820 */ /* 0x000fe20000400000 */
[----:B------:R-:W1:Y:S01]  /*4320*/  MUFU.RCP R6, R16 ;  /* 0x0000001000067308 */ /* 0x000e620000001000 */
[----:B------:R-:W-:Y:S01]  /*4330*/  @P1 FMUL R159, R159, 0.25 ;  /* 0x3e8000009f9f1820 */ /* 0x000fe20000400000 */
[----:B------:R-:W-:Y:S01]  /*4340*/  SHF.L.U32 R252, R252, 0x4, RZ ;  /* 0x00000004fcfc7819 */ /* 0x000fe200000006ff */
[----:B------:R-:W-:Y:S01]  /*4350*/  @P1 FMUL R158, R158, 0.25 ;  /* 0x3e8000009e9e1820 */ /* 0x000fe20000400000 */
[----:B------:R-:W-:Y:S01]  /*4360*/  LOP3.LUT R43, R12, R13, RZ, 0x3c, !PT ;  /* 0x0000000d0c2b7212 */ /* 0x000fe200078e3cff */
[----:B------:R-:W-:Y:S01]  /*4370*/  @P1 FMUL R155, R155, 0.25 ;  /* 0x3e8000009b9b1820 */ /* 0x000fe20000400000 */
[----:B------:R-:W-:Y:S01]  /*4380*/  LOP3.LUT R252, R11, 0x7f0, R252, 0xf8, !PT ;  /* 0x000007f00bfc7812 */ /* 0x000fe200078ef8fc */
[----:B------:R-:W-:Y:S01]  /*4390*/  @P1 FMUL R154, R154, 0.25 ;  /* 0x3e8000009a9a1820 */ /* 0x000fe20000400000 */
[----:B------:R-:W-:Y:S01]  /*43a0*/  IADD3.X R21, R10, c[0x0][0x17c], R21, P4, P5 ;  /* 0x00005f000a157a10 */ /* 0x000fe200027ea415 */
[----:B------:R-:W-:Y:S01]  /*43b0*/  @P1 FMUL R143, R143, 0.25 ;  /* 0x3e8000008f8f1820 */ /* 0x000fe20000400000 */
[----:B------:R-:W-:Y:S01]  /*43c0*/  MOV R86, c[0x0][0x1c8] ;  /* 0x0000720000567a02 */ /* 0x000fe20000000f00 */
[----:B------:R-:W-:Y:S01]  /*43d0*/  @P1 FMUL R142, R142, 0.25 ;  /* 0x3e8000008e8e1820 */ /* 0x000fe20000400000 */
[----:B------:R-:W-:Y:S01]  /*43e0*/  IADD3 R8, R57, -R8, RZ ;  /* 0x8000000839087210 */ /* 0x000fe20007ffe0ff */
[----:B------:R-:W-:Y:S01]  /*43f0*/  @P1 FMUL R135, R135, 0.25 ;  /* 0x3e80000087871820 */ /* 0x000fe20000400000 */
[----:B0-----:R-:W-:Y:S01]  /*4400*/  SHF.L.U32 R88, R88, 0x1, RZ ;  /* 0x0000000158587819 */ /* 0x001fe200000006ff */
[----:B------:R-:W-:-:S02]  /*4410*/  @P1 FMUL R134, R134, 0.25 ;  /* 0x3e80000086861820 */ /* 0x000fc40000400000 */
[----:B------:R-:W-:Y:S02]  /*4420*/  @P1 FMUL R131, R131, 0.25 ;  /* 0x3e80000083831820 */ /* 0x000fe40000400000 */
[----:B------:R-:W-:Y:S02]  /*4430*/  @P1 FMUL R130, R130, 0.25 ;  /* 0x3e80000082821820 */ /* 0x000fe40000400000 */
[----:B------:R-:W-:Y:S02]  /*4440*/  @P1 FMUL R123, R123, 0.25 ;  /* 0x3e8000007b7b1820 */ /* 0x000fe40000400000 */
[----:B------:R-:W-:Y:S02]  /*4450*/  @P1 FMUL R122, R122, 0.25 ;  /* 0x3e8000007a7a1820 */ /* 0x000fe40000400000 */
[----:B------:R-:W-:Y:S02]  /*4460*/  @P1 FMUL R115, R115, 0.25 ;  /* 0x3e80000073731820 */ /* 0x000fe40000400000 */
[----:B------:R-:W-:Y:S01]  /*4470*/  @P1 FMUL R114, R114, 0.25 ;  /* 0x3e80000072721820 */ /* 0x000fe20000400000 */
[C---:B------:R-:W-:Y:S01]  /*4480*/  FSETP.GEU.AND P1, PT, |R15|.reuse, 1.175494350822287508e-38, PT ;  /* 0x008000000f00780b */ /* 0x040fe20003f2e200 */
[----:B------:R-:W-:-:S02]  /*4490*/  @P2 FMUL R15, R15, 0.25 ;  /* 0x3e8000000f0f2820 */ /* 0x000fc40000400000 */
[----:B------:R-:W-:Y:S02]  /*44a0*/  @!P3 FMUL R71, R71, 16777216 ;  /* 0x4b8000004747b820 */ /* 0x000fe40000400000 */
[----:B------:R-:W-:Y:S02]  /*44b0*/  @!P3 FMUL R70, R70, 16777216 ;  /* 0x4b8000004646b820 */ /* 0x000fe40000400000 */
[----:B------:R-:W-:Y:S02]  /*44c0*/  @!P3 FMUL R159, R159, 16777216 ;  /* 0x4b8000009f9fb820 */ /* 0x000fe40000400000 */
[----:B------:R-:W-:Y:S02]  /*44d0*/  @!P3 FMUL R158, R158, 16777216 ;  /* 0x4b8000009e9eb820 */ /* 0x000fe40000400000 */
[----:B------:R-:W-:Y:S02]  /*44e0*/  @!P3 FMUL R155, R155, 16777216 ;  /* 0x4b8000009b9bb820 */ /* 0x000fe40000400000 */
[----:B------:R-:W-:-:S02]  /*44f0*/  @!P3 FMUL R154, R154, 16777216 ;  /* 0x4b8000009a9ab820 */ /* 0x000fc40000400000 */
        /* <DEDUP_REMOVED lines=9> */
[----:B------:R-:W-:Y:S01]  /*4590*/  @!P3 FMUL R114, R114, 16777216 ;  /* 0x4b8000007272b820 */ /* 0x000fe20000400000 */
[----:B------:R-:W-:Y:S01]  /*45a0*/  ISETP.GE.U32.AND P3, PT, R57, 0x7f800000, PT ;  /* 0x7f8000003900780c */ /* 0x000fe20003f66070 */
[----:B------:R-:W-:Y:S02]  /*45b0*/  @!P1 FMUL R15, R15, 16777216 ;  /* 0x4b8000000f0f9820 */ /* 0x000fe40000400000 */
[----:B-1----:R-:W-:-:S02]  /*45c0*/  FMUL R10, R6, R71 ;  /* 0x00000047060a7220 */ /* 0x002fc40000400000 */
[C---:B------:R-:W-:Y:S02]  /*45d0*/  FMUL R11, R6.reuse, R70 ;  /* 0x00000046060b7220 */ /* 0x040fe40000400000 */
[C---:B------:R-:W-:Y:S02]  /*45e0*/  FMUL R13, R6.reuse, R159 ;  /* 0x0000009f060d7220 */ /* 0x040fe40000400000 */
[C---:B------:R-:W-:Y:S02]  /*45f0*/  FMUL R14, R6.reuse, R158 ;  /* 0x0000009e060e7220 */ /* 0x040fe40000400000 */
[----:B------:R-:W-:Y:S01]  /*4600*/  FMUL R17, R6, R155 ;  /* 0x0000009b06117220 */ /* 0x000fe20000400000 */
[----:B------:R-:W-:Y:S01]  /*4610*/  F2FP.BF16.PACK_AB R55, R10, R13 ;  /* 0x0000000d0a37723e */ /* 0x000fe200000010ff */
[C---:B------:R-:W-:Y:S02]  /*4620*/  FMUL R18, R6.reuse, R154 ;  /* 0x0000009a06127220 */ /* 0x040fe40000400000 */
[----:B------:R-:W-:-:S02]  /*4630*/  FMUL R24, R6, R143 ;  /* 0x0000008f06187220 */ /* 0x000fc40000400000 */
[C---:B------:R-:W-:Y:S02]  /*4640*/  FMUL R23, R6.reuse, R142 ;  /* 0x0000008e06177220 */ /* 0x040fe40000400000 */
[C---:B------:R-:W-:Y:S01]  /*4650*/  FMUL R27, R6.reuse, R135 ;  /* 0x00000087061b7220 */ /* 0x040fe20000400000 */
[----:B------:R-:W-:Y:S01]  /*4660*/  F2FP.BF16.PACK_AB R54, R17, R24 ;  /* 0x000000181136723e */ /* 0x000fe200000010ff */
[C---:B------:R-:W-:Y:S02]  /*4670*/  FMUL R28, R6.reuse, R134 ;  /* 0x00000086061c7220 */ /* 0x040fe40000400000 */
[C---:B------:R-:W-:Y:S02]  /*4680*/  FMUL R32, R6.reuse, R131 ;  /* 0x0000008306207220 */ /* 0x040fe40000400000 */
[C---:B------:R-:W-:Y:S02]  /*4690*/  FMUL R31, R6.reuse, R130 ;  /* 0x00000082061f7220 */ /* 0x040fe40000400000 */
[C---:B------:R-:W-:Y:S01]  /*46a0*/  FMUL R35, R6.reuse, R123 ;  /* 0x0000007b06237220 */ /* 0x040fe20000400000 */
[----:B------:R-:W-:Y:S01]  /*46b0*/  F2FP.BF16.PACK_AB R53, R27, R32 ;  /* 0x000000201b35723e */ /* 0x000fe200000010ff */
[----:B------:R-:W-:-:S02]  /*46c0*/  FMUL R36, R6, R122 ;  /* 0x0000007a06247220 */ /* 0x000fc40000400000 */
[C---:B------:R-:W-:Y:S02]  /*46d0*/  FMUL R40, R6.reuse, R115 ;  /* 0x0000007306287220 */ /* 0x040fe40000400000 */
[----:B------:R-:W-:Y:S02]  /*46e0*/  FMUL R39, R6, R114 ;  /* 0x0000007206277220 */ /* 0x000fe40000400000 */
[----:B------:R-:W0:Y:S01]  /*46f0*/  MUFU.RCP R6, R15 ;  /* 0x0000000f00067308 */ /* 0x000e220000001000 */
[----:B------:R-:W-:Y:S01]  /*4700*/  @P2 FMUL R153, R153, 0.25 ;  /* 0x3e80000099992820 */ /* 0x000fe20000400000 */
[----:B------:R-:W-:Y:S01]  /*4710*/  F2FP.BF16.PACK_AB R52, R35, R40 ;  /* 0x000000282334723e */ /* 0x000fe200000010ff */
[----:B------:R-:W-:Y:S01]  /*4720*/  @P2 FMUL R141, R141, 0.25 ;  /* 0x3e8000008d8d2820 */ /* 0x000fe20000400000 */
[----:B------:R-:W-:Y:S01]  /*4730*/  F2FP.BF16.PACK_AB R36, R36, R39 ;  /* 0x000000272424723e */ /* 0x000fe200000010ff */
[----:B------:R-:W-:Y:S01]  /*4740*/  @!P1 FMUL R153, R153, 16777216 ;  /* 0x4b80000099999820 */ /* 0x000fe20000400000 */
[----:B------:R-:W-:Y:S01]  /*4750*/  F2FP.BF16.PACK_AB R39, R11, R14 ;  /* 0x0000000e0b27723e */ /* 0x000fe200000010ff */
[----:B------:R-:W-:Y:S01]  /*4760*/  @!P1 FMUL R141, R141, 16777216 ;  /* 0x4b8000008d8d9820 */ /* 0x000fe20000400000 */
[----:B------:R-:W-:Y:S01]  /*4770*/  STS.128 [R43+0x480], R52 ;  /* 0x000480342b007388 */ /* 0x000fe20000000c00 */
[----:B------:R-:W-:-:S02]  /*4780*/  @P2 FMUL R69, R69, 0.25 ;  /* 0x3e80000045452820 */ /* 0x000fc40000400000 */
[----:B------:R-:W-:Y:S02]  /*4790*/  @P2 FMUL R68, R68, 0.25 ;  /* 0x3e80000044442820 */ /* 0x000fe40000400000 */
[----:B------:R-:W-:Y:S02]  /*47a0*/  @P2 FMUL R157, R157, 0.25 ;  /* 0x3e8000009d9d2820 */ /* 0x000fe40000400000 */
[----:B------:R-:W-:Y:S02]  /*47b0*/  @P2 FMUL R156, R156, 0.25 ;  /* 0x3e8000009c9c2820 */ /* 0x000fe40000400000 */
[C---:B0-----:R-:W-:Y:S02]  /*47c0*/  FMUL R19, R6.reuse, R153 ;  /* 0x0000009906137220 */ /* 0x041fe40000400000 */
[----:B------:R-:W-:Y:S02]  /*47d0*/  FMUL R26, R6, R141 ;  /* 0x0000008d061a7220 */ /* 0x000fe40000400000 */
[----:B------:R-:W-:-:S02]  /*47e0*/  @P2 FMUL R152, R152, 0.25 ;  /* 0x3e80000098982820 */ /* 0x000fc40000400000 */
[----:B------:R-:W-:Y:S01]  /*47f0*/  @P2 FMUL R140, R140, 0.25 ;  /* 0x3e8000008c8c2820 */ /* 0x000fe20000400000 */
[----:B------:R-:W-:Y:S01]  /*4800*/  F2FP.BF16.PACK_AB R50, R19, R26 ;  /* 0x0000001a1332723e */ /* 0x000fe200000010ff */
[----:B------:R-:W-:Y:S02]  /*4810*/  @P2 FMUL R133, R133, 0.25 ;  /* 0x3e80000085852820 */ /* 0x000fe40000400000 */
[----:B------:R-:W-:Y:S02]  /*4820*/  @P2 FMUL R132, R132, 0.25 ;  /* 0x3e80000084842820 */ /* 0x000fe40000400000 */
[----:B------:R-:W-:Y:S02]  /*4830*/  @P2 FMUL R129, R129, 0.25 ;  /* 0x3e80000081812820 */ /* 0x000fe40000400000 */
[----:B------:R-:W-:Y:S02]  /*4840*/  @P2 FMUL R128, R128, 0.25 ;  /* 0x3e80000080802820 */ /* 0x000fe40000400000 */
[----:B------:R-:W-:-:S02]  /*4850*/  @P2 FMUL R121, R121, 0.25 ;  /* 0x3e80000079792820 */ /* 0x000fc40000400000 */
[----:B------:R-:W-:Y:S02]  /*4860*/  @P2 FMUL R120, R120, 0.25 ;  /* 0x3e80000078782820 */ /* 0x000fe40000400000 */
[----:B------:R-:W-:Y:S02]  /*4870*/  @P2 FMUL R113, R113, 0.25 ;  /* 0x3e80000071712820 */ /* 0x000fe40000400000 */
[----:B------:R-:W-:Y:S01]  /*4880*/  @P2 FMUL R112, R112, 0.25 ;  /* 0x3e80000070702820 */ /* 0x000fe20000400000 */
[----:B------:R-:W-:Y:S01]  /*4890*/  ISETP.GE.U32.AND P2, PT, R56, 0x7f800000, PT ;  /* 0x7f8000003800780c */ /* 0x000fe20003f46070 */
        /* <DEDUP_REMOVED lines=13> */
[----:B------:R-:W-:Y:S01]  /*4970*/  @!P1 FMUL R112, R112, 16777216 ;  /* 0x4b80000070709820 */ /* 0x000fe20000400000 */
[----:B------:R-:W-:Y:S01]  /*4980*/  FSETP.NEU.AND P1, PT, R56, RZ, PT ;  /* 0x000000ff3800720b */ /* 0x000fe20003f2d000 */
[----:B------:R-:W-:-:S02]  /*4990*/  IMAD.MOV.U32 R19, RZ, RZ, 0x3dc6b27f ;  /* 0x3dc6b27fff137424 */ /* 0x000fc400078e00ff */
[----:B------:R-:W-:Y:S02]  /*49a0*/  FADD R5, R5, -1 ;  /* 0xbf80000005057421 */ /* 0x000fe40000000000 */
[----:B------:R-:W-:Y:S02]  /*49b0*/  FFMA.FTZ R4, R7, 1.1920928955078125e-07, R4 ;  /* 0x3400000007047823 */ /* 0x000fe40000010004 */
[C---:B------:R-:W-:Y:S02]  /*49c0*/  FMUL R7, R6.reuse, R69 ;  /* 0x0000004506077220 */ /* 0x040fe40000400000 */
[C---:B------:R-:W-:Y:S02]  /*49d0*/  FMUL R12, R6.reuse, R68 ;  /* 0x00000044060c7220 */ /* 0x040fe40000400000 */
[C---:B------:R-:W-:Y:S02]  /*49e0*/  FMUL R16, R6.reuse, R157 ;  /* 0x0000009d06107220 */ /* 0x040fe40000400000 */
[----:B------:R-:W-:-:S02]  /*49f0*/  FMUL R15, R6, R156 ;  /* 0x0000009c060f7220 */ /* 0x000fc40000400000 */
[C---:B------:R-:W-:Y:S01]  /*4a00*/  FMUL R22, R6.reuse, R152 ;  /* 0x0000009806167220 */ /* 0x040fe20000400000 */
[----:B------:R-:W-:Y:S01]  /*4a10*/  F2FP.BF16.PACK_AB R51, R7, R16 ;  /* 0x000000100733723e */ /* 0x000fe200000010ff */
[----:B------:R-:W-:Y:S01]  /*4a20*/  FMUL R29, R6, R133 ;  /* 0x00000085061d7220 */ /* 0x000fe20000400000 */
[----:B------:R-:W-:Y:S01]  /*4a30*/  F2FP.BF16.PACK_AB R47, R12, R15 ;  /* 0x0000000f0c2f723e */ /* 0x000fe200000010ff */
[C---:B------:R-:W-:Y:S02]  /*4a40*/  FMUL R30, R6.reuse, R132 ;  /* 0x00000084061e7220 */ /* 0x040fe40000400000 */
[C---:B------:R-:W-:Y:S02]  /*4a50*/  FMUL R37, R6.reuse, R121 ;  /* 0x0000007906257220 */ /* 0x040fe40000400000 */
[C---:B------:R-:W-:Y:S02]  /*4a60*/  FMUL R38, R6.reuse, R120 ;  /* 0x0000007806267220 */ /* 0x040fe40000400000 */
[----:B------:R-:W-:-:S02]  /*4a70*/  FMUL R41, R6, R112 ;  /* 0x0000007006297220 */ /* 0x000fc40000400000 */
[C---:B------:R-:W-:Y:S02]  /*4a80*/  FMUL R42, R6.reuse, R113 ;  /* 0x00000071062a7220 */ /* 0x040fe40000400000 */
[----:B------:R-:W-:Y:S01]  /*4a90*/  FMUL R33, R6, R128 ;  /* 0x0000008006217220 */ /* 0x000fe20000400000 */
[----:B------:R-:W-:Y:S01]  /*4aa0*/  F2FP.BF16.PACK_AB R44, R38, R41 ;  /* 0x00000029262c723e */ /* 0x000fe200000010ff */
[C---:B------:R-:W-:Y:S01]  /*4ab0*/  FMUL R34, R6.reuse, R129 ;  /* 0x0000008106227220 */ /* 0x040fe20000400000 */
[----:B------:R-:W-:Y:S01]  /*4ac0*/  F2FP.BF16.PACK_AB R48, R37, R42 ;  /* 0x0000002a2530723e */ /* 0x000fe200000010ff */
[----:B------:R-:W-:Y:S01]  /*4ad0*/  FMUL R25, R6, R140 ;  /* 0x0000008c06197220 */ /* 0x000fe20000400000 */
[----:B------:R-:W-:Y:S01]  /*4ae0*/  F2FP.BF16.PACK_AB R45, R30, R33 ;  /* 0x000000211e2d723e */ /* 0x000fe200000010ff */
[----:B------:R-:W-:Y:S01]  /*4af0*/  FFMA.FTZ R6, R5, R19, -0.16845393180847167969 ;  /* 0xbe2c7f3005067423 */ /* 0x000fe20000010013 */
[----:B------:R-:W-:Y:S01]  /*4b00*/  F2FP.BF16.PACK_AB R49, R29, R34 ;  /* 0x000000221d31723e */ /* 0x000fe200000010ff */
[----:B------:R-:W-:Y:S01]  /*4b10*/  IMAD R12, R86, 0x2, R251 ;  /* 0x00000002560c7824 */ /* 0x000fe200078e02fb */
[----:B------:R-:W-:Y:S01]  /*4b20*/  F2FP.BF16.PACK_AB R46, R22, R25 ;  /* 0x00000019162e723e */ /* 0x000fe200000010ff */
[C---:B------:R-:W-:Y:S01]  /*4b30*/  FFMA.FTZ R6, R5.reuse, R6, 0.1716887056827545166 ;  /* 0x3e2fcf2a05067423 */ /* 0x040fe20000010006 */
[----:B------:R-:W-:Y:S01]  /*4b40*/  F2FP.BF16.PACK_AB R37, R28, R31 ;  /* 0x0000001f1c25723e */ /* 0x000fe200000010ff */
[----:B------:R-:W-:Y:S01]  /*4b50*/  FADD R8, R8, -1 ;  /* 0xbf80000008087421 */ /* 0x000fe20000000000 */
[----:B------:R-:W-:Y:S01]  /*4b60*/  LEA R11, R86, R12, 0x1 ;  /* 0x0000000c560b7211 */ /* 0x000fe200078e08ff */
[C---:B------:R-:W-:Y:S01]  /*4b70*/  FFMA.FTZ R6, R5.reuse, R6, -0.17900948226451873779 ;  /* 0xbe374e4305067423 */ /* 0x040fe20000010006 */
[----:B------:R-:W-:Y:S01]  /*4b80*/  F2FP.BF16.PACK_AB R38, R18, R23 ;  /* 0x000000171226723e */ /* 0x000fe200000010ff */
[----:B------:R-:W-:Y:S01]  /*4b90*/  FFMA.FTZ R7, R8, R19, -0.16845393180847167969 ;  /* 0xbe2c7f3008077423 */ /* 0x000fe20000010013 */
[----:B------:R-:W-:Y:S01]  /*4ba0*/  STS.128 [R43], R44 ;  /* 0x0000002c2b007388 */ /* 0x000fe20000000c00 */
[C---:B------:R-:W-:Y:S01]  /*4bb0*/  FFMA.FTZ R6, R5.reuse, R6, 0.20512372255325317383 ;  /* 0x3e520bf405067423 */ /* 0x040fe20000010006 */
[----:B------:R-:W-:Y:S01]  /*4bc0*/  LEA R24, P4, R12, R20, 0x1 ;  /* 0x000000140c187211 */ /* 0x000fe200078808ff */
[----:B------:R-:W-:Y:S01]  /*4bd0*/  IMAD R10, R86, 0x2, R11 ;  /* 0x00000002560a7824 */ /* 0x000fe200078e020b */
[----:B------:R0:W-:Y:S01]  /*4be0*/  STS.128 [R43+0x400], R48 ;  /* 0x000400302b007388 */ /* 0x0001e20000000c00 */
[----:B------:R-:W-:Y:S01]  /*4bf0*/  FFMA.FTZ R6, R5, R6, -0.24046532809734344482 ;  /* 0xbe763c8b05067423 */ /* 0x000fe20000010006 */
[----:B------:R-:W-:Y:S01]  /*4c00*/  LEA R26, P5, R11, R20, 0x1 ;  /* 0x000000140b1a7211 */ /* 0x000fe200078a08ff */
[----:B------:R-:W-:Y:S01]  /*4c10*/  FFMA.FTZ R7, R8, R7, 0.1716887056827545166 ;  /* 0x3e2fcf2a08077423 */ /* 0x000fe20000010007 */
[----:B------:R-:W-:Y:S01]  /*4c20*/  LEA R13, R86, R10, 0x1 ;  /* 0x0000000a560d7211 */ /* 0x000fe200078e08ff */
[C---:B------:R-:W-:Y:S01]  /*4c30*/  FFMA.FTZ R6, R5.reuse, R6, 0.28857114911079406738 ;  /* 0x3e93bf9905067423 */ /* 0x040fe20000010006 */
[----:B------:R1:W-:Y:S01]  /*4c40*/  STS.128 [R43+0x80], R36 ;  /* 0x000080242b007388 */ /* 0x0003e20000000c00 */
[----:B------:R-:W-:Y:S01]  /*4c50*/  FFMA.FTZ R7, R8, R7, -0.17900948226451873779 ;  /* 0xbe374e4308077423 */ /* 0x000fe20000010007 */
[-C--:B------:R-:W-:Y:S01]  /*4c60*/  LEA.HI.X.SX32 R25, R12, R21.reuse, 0x1, P4 ;  /* 0x000000150c197211 */ /* 0x080fe200020f0eff */
[----:B------:R-:W-:Y:S01]  /*4c70*/  FFMA.FTZ R6, R5, R6, -0.36067417263984680176 ;  /* 0xbeb8aa4905067423 */ /* 0x000fe20000010006 */
[----:B------:R-:W-:Y:S01]  /*4c80*/  BAR.SYNC.DEFER_BLOCKING 0x0 ;  /* 0x0000000000007b1d */ /* 0x000fe20000010000 */
[----:B------:R-:W-:Y:S01]  /*4c90*/  IMAD R14, R86, 0x2, R13 ;  /* 0x00000002560e7824 */ /* 0x000fe200078e020d */
[----:B------:R-:W-:Y:S01]  /*4ca0*/  LEA.HI.X.SX32 R27, R11, R21, 0x1, P5 ;  /* 0x000000150b1b7211 */ /* 0x000fe200028f0eff */
[----:B------:R-:W-:-:S02]  /*4cb0*/  FFMA.FTZ R6, R5, R6, 0.48089820146560668945 ;  /* 0x3ef6384a05067423 */ /* 0x000fc40000010006 */
[----:B------:R-:W-:Y:S01]  /*4cc0*/  FFMA.FTZ R7, R8, R7, 0.20512372255325317383 ;  /* 0x3e520bf408077423 */ /* 0x000fe20000010007 */
[----:B------:R-:W-:Y:S01]  /*4cd0*/  LEA R15, R86, R14, 0x1 ;  /* 0x0000000e560f7211 */ /* 0x000fe200078e08ff */
[C---:B------:R-:W-:Y:S01]  /*4ce0*/  FFMA.FTZ R6, R5.reuse, R6, -0.72134751081466674805 ;  /* 0xbf38aa3b05067423 */ /* 0x040fe20000010006 */
[----:B------:R-:W-:Y:S01]  /*4cf0*/  LEA R32, P4, R14, R20, 0x1 ;  /* 0x000000140e207211 */ /* 0x000fe200078808ff */
[----:B------:R-:W-:Y:S01]  /*4d00*/  FFMA.FTZ R7, R8, R7, -0.24046532809734344482 ;  /* 0xbe763c8b08077423 */ /* 0x000fe20000010007 */
[----:B0-----:R-:W-:Y:S01]  /*4d10*/  LOP3.LUT R48, R252, 0x20, RZ, 0x3c, !PT ;  /* 0x00000020fc307812 */ /* 0x001fe200078e3cff */
[----:B------:R-:W-:Y:S01]  /*4d20*/  FMUL R6, R5, R6 ;  /* 0x0000000605067220 */ /* 0x000fe20000400000 */
[----:B------:R-:W-:Y:S01]  /*4d30*/  LEA R34, P5, R15, R20, 0x1 ;  /* 0x000000140f227211 */ /* 0x000fe200078a08ff */
[----:B------:R-:W-:Y:S01]  /*4d40*/  FFMA.FTZ R7, R8, R7, 0.28857114911079406738 ;  /* 0x3e93bf9908077423 */ /* 0x000fe20000010007 */
[-C--:B------:R-:W-:Y:S01]  /*4d50*/  LEA.HI.X.SX32 R33, R14, R21.reuse, 0x1, P4 ;  /* 0x000000150e217211 */ /* 0x080fe200020f0eff */
[----:B------:R-:W-:Y:S01]  /*4d60*/  FMUL R6, R5, R6 ;  /* 0x0000000605067220 */ /* 0x000fe20000400000 */
[----:B------:R-:W-:Y:S01]  /*4d70*/  LEA.HI.X.SX32 R35, R15, R21, 0x1, P5 ;  /* 0x000000150f237211 */ /* 0x000fe200028f0eff */
[----:B------:R-:W-:-:S02]  /*4d80*/  FFMA.FTZ R7, R8, R7, -0.36067417263984680176 ;  /* 0xbeb8aa4908077423 */ /* 0x000fc40000010007 */
[----:B------:R-:W-:Y:S02]  /*4d90*/  FFMA.FTZ R5, R5, 1.4426950216293334961, R6 ;  /* 0x3fb8aa3b05057823 */ /* 0x000fe40000010006 */
[----:B------:R-:W-:Y:S02]  /*4da0*/  IMAD R6, R86, 0x2, R15 ;  /* 0x0000000256067824 */ /* 0x000fe400078e020f */
[----:B------:R-:W-:Y:S01]  /*4db0*/  FADD R84, R4, R5 ;  /* 0x0000000504547221 */ /* 0x000fe20000000000 */
[----:B------:R-:W-:Y:S01]  /*4dc0*/  @P2 MOV R5, 0x7f800000 ;  /* 0x7f80000000052802 */ /* 0x000fe20000000f00 */
[----:B------:R-:W-:Y:S01]  /*4dd0*/  IMAD R4, R86, 0x2, R6 ;  /* 0x0000000256047824 */ /* 0x000fe200078e0206 */
[----:B------:R-:W0:Y:S01]  /*4de0*/  LDS.128 R16, [R252] ;  /* 0x00000000fc107984 */ /* 0x000e220000000c00 */
[----:B------:R-:W-:Y:S02]  /*4df0*/  FFMA.FTZ R7, R8, R7, 0.48089820146560668945 ;  /* 0x3ef6384a08077423 */ /* 0x000fe40000010007 */
[----:B------:R-:W-:Y:S01]  /*4e00*/  IMAD R41, R86, 0x2, R4 ;  /* 0x0000000256297824 */ /* 0x000fe200078e0204 */
[----:B-1----:R-:W-:Y:S01]  /*4e10*/  LEA R38, P4, R4, R20, 0x1 ;  /* 0x0000001404267211 */ /* 0x002fe200078808ff */
[----:B------:R-:W-:-:S02]  /*4e20*/  FFMA.FTZ R7, R8, R7, -0.72134751081466674805 ;  /* 0xbf38aa3b08077423 */ /* 0x000fc40000010007 */
[----:B------:R-:W-:Y:S01]  /*4e30*/  @P2 FFMA.FTZ R84, R56, R5, +INF ;  /* 0x7f80000038542423 */ /* 0x000fe20000010005 */
[----:B------:R-:W-:Y:S01]  /*4e40*/  LEA R43, R86, R41, 0x1 ;  /* 0x00000029562b7211 */ /* 0x000fe200078e08ff */
[----:B------:R-:W-:Y:S01]  /*4e50*/  FMUL R7, R8, R7 ;  /* 0x0000000708077220 */ /* 0x000fe20000400000 */
[----:B------:R-:W-:Y:S02]  /*4e60*/  FSETP.NEU.AND P2, PT, R57, RZ, PT ;  /* 0x000000ff3900720b */ /* 0x000fe40003f4d000 */
[----:B------:R-:W-:Y:S01]  /*4e70*/  LOP3.LUT R5, R252, 0x60, RZ, 0x3c, !PT ;  /* 0x00000060fc057812 */ /* 0x000fe200078e3cff */
[----:B------:R-:W-:Y:S01]  /*4e80*/  IMAD R45, R86, 0x2, R43 ;  /* 0x00000002562d7824 */ /* 0x000fe200078e022b */
[----:B------:R-:W-:Y:S01]  /*4e90*/  LEA.HI.X.SX32 R39, R4, R21, 0x1, P4 ;  /* 0x0000001504277211 */ /* 0x000fe200020f0eff */
[----:B------:R-:W-:Y:S01]  /*4ea0*/  FMUL R7, R8, R7 ;  /* 0x0000000708077220 */ /* 0x000fe20000400000 */
[----:B------:R-:W-:Y:S02]  /*4eb0*/  FSEL R84, R84, -INF , P1 ;  /* 0xff80000054547808 */ /* 0x000fe40000800000 */
[----:B------:R-:W-:Y:S01]  /*4ec0*/  LEA R47, R86, R45, 0x1 ;  /* 0x0000002d562f7211 */ /* 0x000fe200078e08ff */
[----:B------:R-:W-:Y:S01]  /*4ed0*/  FFMA.FTZ R8, R8, 1.4426950216293334961, R7 ;  /* 0x3fb8aa3b08087823 */ /* 0x000fe20000010007 */
[-C--:B------:R-:W-:Y:S01]  /*4ee0*/  LEA R44, P4, R45, R20.reuse, 0x1 ;  /* 0x000000142d2c7211 */ /* 0x080fe200078808ff */
[----:B------:R-:W-:Y:S01]  /*4ef0*/  FFMA R84, R84, 0.69314718246459960938, R3 ;  /* 0x3f31721854547823 */ /* 0x000fe20000000003 */
[----:B------:R-:W-:Y:S01]  /*4f00*/  LEA R46, P5, R47, R20, 0x1 ;  /* 0x000000142f2e7211 */ /* 0x000fe200078a08ff */
[----:B------:R-:W-:Y:S01]  /*4f10*/  IMAD R49, R86, 0x2, R47 ;  /* 0x0000000256317824 */ /* 0x000fe200078e022f */
[----:B------:R-:W-:Y:S01]  /*4f20*/  LEA.HI.X.SX32 R45, R45, R21, 0x1, P4 ;  /* 0x000000152d2d7211 */ /* 0x000fe200020f0eff */
[----:B------:R-:W-:Y:S01]  /*4f30*/  FADD R85, R9, R8 ;  /* 0x0000000809557221 */ /* 0x000fe20000000000 */
[----:B------:R-:W-:-:S02]  /*4f40*/  @P3 MOV R8, 0x7f800000 ;  /* 0x7f80000000083802 */ /* 0x000fc40000000f00 */
[C---:B------:R-:W-:Y:S02]  /*4f50*/  LEA R51, R86.reuse, R49, 0x1 ;  /* 0x0000003156337211 */ /* 0x040fe400078e08ff */
[-C--:B------:R-:W-:Y:S01]  /*4f60*/  LEA.HI.X.SX32 R47, R47, R21.reuse, 0x1, P5 ;  /* 0x000000152f2f7211 */ /* 0x080fe200028f0eff */
[----:B------:R-:W-:Y:S01]  /*4f70*/  @P3 FFMA.FTZ R85, R57, R8, +INF ;  /* 0x7f80000039553423 */ /* 0x000fe20000010008 */
[C---:B------:R-:W-:Y:S01]  /*4f80*/  LEA R22, P3, R251.reuse, R20, 0x1 ;  /* 0x00000014fb167211 */ /* 0x040fe200078608ff */
[----:B------:R-:W-:Y:S01]  /*4f90*/  IMAD R53, R86, 0x2, R51 ;  /* 0x0000000256357824 */ /* 0x000fe200078e0233 */
[----:B------:R-:W-:Y:S02]  /*4fa0*/  LOP3.LUT R8, R252, 0x40, RZ, 0x3c, !PT ;  /* 0x00000040fc087812 */ /* 0x000fe400078e3cff */
[----:B------:R-:W-:Y:S02]  /*4fb0*/  LEA.HI.X.SX32 R23, R251, R21, 0x1, P3 ;  /* 0x00000015fb177211 */ /* 0x000fe400018f0eff */
[----:B------:R-:W-:-:S02]  /*4fc0*/  LEA R55, R86, R53, 0x1 ;  /* 0x0000003556377211 */ /* 0x000fc400078e08ff */
[-C--:B------:R-:W-:Y:S01]  /*4fd0*/  LEA R28, P3, R10, R20.reuse, 0x1 ;  /* 0x000000140a1c7211 */ /* 0x080fe200078608ff */
[----:B0-----:R-:W-:Y:S01]  /*4fe0*/  STG.E.U16 [R22.64], R16 ;  /* 0x0000001016007986 */ /* 0x001fe2000c101504 */
[-C--:B------:R-:W-:Y:S01]  /*4ff0*/  LEA R50, P4, R51, R20.reuse, 0x1 ;  /* 0x0000001433327211 */ /* 0x080fe200078808ff */
[----:B------:R-:W-:Y:S01]  /*5000*/  IMAD R57, R86, 0x2, R55 ;  /* 0x0000000256397824 */ /* 0x000fe200078e0237 */
[----:B------:R-:W-:Y:S02]  /*5010*/  LEA.HI.X.SX32 R29, R10, R21, 0x1, P3 ;  /* 0x000000150a1d7211 */ /* 0x000fe400018f0eff */
[C---:B------:R-:W-:Y:S01]  /*5020*/  LEA R30, P3, R13.reuse, R20, 0x1 ;  /* 0x000000140d1e7211 */ /* 0x040fe200078608ff */
[----:B------:R-:W-:Y:S01]  /*5030*/  LDS.128 R8, [R8] ;  /* 0x0000000008087984 */ /* 0x000fe20000000c00 */
[----:B------:R-:W-:Y:S02]  /*5040*/  LEA R59, R86, R57, 0x1 ;  /* 0x00000039563b7211 */ /* 0x000fe400078e08ff */
[----:B------:R-:W-:-:S02]  /*5050*/  LEA.HI.X.SX32 R31, R13, R21, 0x1, P3 ;  /* 0x000000150d1f7211 */ /* 0x000fc400018f0eff */
[-C--:B------:R-:W-:Y:S01]  /*5060*/  LEA R36, P3, R6, R20.reuse, 0x1 ;  /* 0x0000001406247211 */ /* 0x080fe200078608ff */
[----:B------:R-:W-:Y:S01]  /*5070*/  IMAD R61, R86, 0x2, R59 ;  /* 0x00000002563d7824 */ /* 0x000fe200078e023b */
[----:B------:R0:W1:Y:S01]  /*5080*/  LDS.128 R12, [R48] ;  /* 0x00000000300c7984 */ /* 0x0000620000000c00 */
[-C--:B------:R-:W-:Y:S02]  /*5090*/  LEA R52, P5, R53, R20.reuse, 0x1 ;  /* 0x0000001435347211 */ /* 0x080fe400078a08ff */
[----:B------:R-:W-:Y:S02]  /*50a0*/  LEA.HI.X.SX32 R37, R6, R21, 0x1, P3 ;  /* 0x0000001506257211 */ /* 0x000fe400018f0eff */
[----:B------:R-:W2:Y:S01]  /*50b0*/  LDS.128 R4, [R5] ;  /* 0x0000000005047984 */ /* 0x000ea20000000c00 */
[----:B------:R-:W-:Y:S02]  /*50c0*/  LEA R63, R86, R61, 0x1 ;  /* 0x0000003d563f7211 */ /* 0x000fe400078e08ff */
[----:B------:R-:W-:-:S02]  /*50d0*/  LEA R40, P3, R41, R20, 0x1 ;  /* 0x0000001429287211 */ /* 0x000fc400078608ff */
[-C--:B------:R-:W-:Y:S01]  /*50e0*/  LEA.HI.X.SX32 R51, R51, R21.reuse, 0x1, P4 ;  /* 0x0000001533337211 */ /* 0x080fe200020f0eff */
[C---:B------:R-:W-:Y:S01]  /*50f0*/  IMAD R65, R86.reuse, 0x2, R63 ;  /* 0x0000000256417824 */ /* 0x040fe200078e023f */
[----:B------:R-:W-:Y:S02]  /*5100*/  LEA.HI.X.SX32 R41, R41, R21, 0x1, P3 ;  /* 0x0000001529297211 */ /* 0x000fe400018f0eff */
[CC--:B------:R-:W-:Y:S02]  /*5110*/  LEA R42, P3, R43.reuse, R20.reuse, 0x1 ;  /* 0x000000142b2a7211 */ /* 0x0c0fe400078608ff */
[C---:B------:R-:W-:Y:S02]  /*5120*/  LEA R67, R86.reuse, R65, 0x1 ;  /* 0x0000004156437211 */ /* 0x040fe400078e08ff */
[----:B------:R-:W-:Y:S02]  /*5130*/  LEA.HI.X.SX32 R43, R43, R21, 0x1, P3 ;  /* 0x000000152b2b7211 */ /* 0x000fe400018f0eff */
[----:B0-----:R-:W-:Y:S01]  /*5140*/  LEA R48, P3, R49, R20, 0x1 ;  /* 0x0000001431307211 */ /* 0x001fe200078608ff */
[----:B------:R-:W-:Y:S01]  /*5150*/  IMAD R69, R86, 0x2, R67 ;  /* 0x0000000256457824 */ /* 0x000fe200078e0243 */
[----:B------:R-:W-:-:S02]  /*5160*/  PRMT R23, R16, 0x7632, R23 ;  /* 0x0000763210177816 */ /* 0x000fc40000000017 */
[----:B------:R-:W-:Y:S02]  /*5170*/  LEA.HI.X.SX32 R49, R49, R21, 0x1, P3 ;  /* 0x0000001531317211 */ /* 0x000fe400018f0eff */
[C---:B------:R-:W-:Y:S02]  /*5180*/  LEA R71, R86.reuse, R69, 0x1 ;  /* 0x0000004556477211 */ /* 0x040fe400078e08ff */
[-C--:B------:R-:W-:Y:S02]  /*5190*/  LEA R54, P3, R55, R20.reuse, 0x1 ;  /* 0x0000001437367211 */ /* 0x080fe400078608ff */
[----:B------:R-:W-:Y:S01]  /*51a0*/  LEA.HI.X.SX32 R53, R53, R21, 0x1, P5 ;  /* 0x0000001535357211 */ /* 0x000fe200028f0eff */
[----:B------:R-:W-:Y:S01]  /*51b0*/  IMAD R73, R86, 0x2, R71 ;  /* 0x0000000256497824 */ /* 0x000fe200078e0247 */
[-C--:B------:R-:W-:Y:S02]  /*51c0*/  LEA R56, P4, R57, R20.reuse, 0x1 ;  /* 0x0000001439387211 */ /* 0x080fe400078808ff */
[----:B------:R-:W-:-:S02]  /*51d0*/  LEA R58, P5, R59, R20, 0x1 ;  /* 0x000000143b3a7211 */ /* 0x000fc400078a08ff */
[C---:B------:R-:W-:Y:S02]  /*51e0*/  LEA R75, R86.reuse, R73, 0x1 ;  /* 0x00000049564b7211 */ /* 0x040fe400078e08ff */
[-C--:B------:R-:W-:Y:S01]  /*51f0*/  LEA.HI.X.SX32 R55, R55, R21.reuse, 0x1, P3 ;  /* 0x0000001537377211 */ /* 0x080fe200018f0eff */
[----:B-1----:R0:W-:Y:S02]  /*5200*/  STG.E.U16 [R24.64], R12 ;  /* 0x0000000c18007986 */ /* 0x0021e4000c101504 */
[C---:B------:R-:W-:Y:S01]  /*5210*/  IMAD R77, R86.reuse, 0x2, R75 ;  /* 0x00000002564d7824 */ /* 0x040fe200078e024b */
[----:B------:R-:W-:Y:S01]  /*5220*/  LEA.HI.X.SX32 R57, R57, R21, 0x1, P4 ;  /* 0x0000001539397211 */ /* 0x000fe200020f0eff */
[----:B------:R1:W-:Y:S01]  /*5230*/  STG.E.U16 [R26.64], R8 ;  /* 0x000000081a007986 */ /* 0x0003e2000c101504 */
[----:B------:R-:W-:Y:S02]  /*5240*/  LEA R60, P3, R61, R20, 0x1 ;  /* 0x000000143d3c7211 */ /* 0x000fe400078608ff */
[----:B------:R-:W-:Y:S01]  /*5250*/  LEA R79, R86, R77, 0x1 ;  /* 0x0000004d564f7211 */ /* 0x000fe200078e08ff */
[----:B--2---:R2:W-:Y:S01]  /*5260*/  STG.E.U16 [R28.64], R4 ;  /* 0x000000041c007986 */ /* 0x0045e2000c101504 */
[----:B------:R-:W-:-:S02]  /*5270*/  LEA.HI.X.SX32 R59, R59, R21, 0x1, P5 ;  /* 0x000000153b3b7211 */ /* 0x000fc400028f0eff */
[-C--:B------:R-:W-:Y:S01]  /*5280*/  LEA R62, P4, R63, R20.reuse, 0x1 ;  /* 0x000000143f3e7211 */ /* 0x080fe200078808ff */
[----:B------:R3:W-:Y:S01]  /*5290*/  STG.E.U16 [R30.64], R23 ;  /* 0x000000171e007986 */ /* 0x0007e2000c101504 */
[----:B0-----:R-:W-:Y:S01]  /*52a0*/  PRMT R25, R12, 0x7632, R25 ;  /* 0x000076320c197816 */ /* 0x001fe20000000019 */
[----:B------:R-:W-:Y:S01]  /*52b0*/  IMAD R81, R86, 0x2, R79 ;  /* 0x0000000256517824 */ /* 0x000fe200078e024f */
[----:B------:R-:W-:Y:S02]  /*52c0*/  LEA R64, P5, R65, R20, 0x1 ;  /* 0x0000001441407211 */ /* 0x000fe400078a08ff */
[----:B-1----:R-:W-:Y:S01]  /*52d0*/  PRMT R27, R8, 0x7632, R27 ;  /* 0x00007632081b7816 */ /* 0x002fe2000000001b */
[----:B------:R0:W-:Y:S01]  /*52e0*/  STG.E.U16 [R32.64], R25 ;  /* 0x0000001920007986 */ /* 0x0001e2000c101504 */
[----:B------:R-:W-:Y:S02]  /*52f0*/  LEA.HI.X.SX32 R61, R61, R21, 0x1, P3 ;  /* 0x000000153d3d7211 */ /* 0x000fe400018f0eff */
[----:B--2---:R-:W-:Y:S01]  /*5300*/  PRMT R29, R4, 0x7632, R29 ;  /* 0x00007632041d7816 */ /* 0x004fe2000000001d */
[----:B------:R1:W-:Y:S01]  /*5310*/  STG.E.U16 [R34.64], R27 ;  /* 0x0000001b22007986 */ /* 0x0003e2000c101504 */
[----:B------:R-:W-:-:S02]  /*5320*/  PRMT R4, R17, 0x7632, R4 ;  /* 0x0000763211047816 */ /* 0x000fc40000000004 */
[----:B------:R-:W-:Y:S01]  /*5330*/  PRMT R24, R13, 0x7632, R24 ;  /* 0x000076320d187816 */ /* 0x000fe20000000018 */
[----:B------:R-:W-:Y:S01]  /*5340*/  STG.E.U16 [R36.64], R29 ;  /* 0x0000001d24007986 */ /* 0x000fe2000c101504 */
[-C--:B------:R-:W-:Y:S02]  /*5350*/  LEA.HI.X.SX32 R63, R63, R21.reuse, 0x1, P4 ;  /* 0x000000153f3f7211 */ /* 0x080fe400020f0eff */
[-C--:B------:R-:W-:Y:S01]  /*5360*/  LEA R66, P3, R67, R20.reuse, 0x1 ;  /* 0x0000001443427211 */ /* 0x080fe200078608ff */
[----:B------:R2:W-:Y:S01]  /*5370*/  STG.E.U16 [R38.64], R17 ;  /* 0x0000001126007986 */ /* 0x0005e2000c101504 */
[----:B------:R-:W-:Y:S02]  /*5380*/  PRMT R8, R9, 0x7632, R8 ;  /* 0x0000763209087816 */ /* 0x000fe40000000008 */
[----:B------:R-:W-:Y:S01]  /*5390*/  LEA.HI.X.SX32 R65, R65, R21, 0x1, P5 ;  /* 0x0000001541417211 */ /* 0x000fe200028f0eff */
[----:B------:R4:W-:Y:S01]  /*53a0*/  STG.E.U16 [R40.64], R13 ;  /* 0x0000000d28007986 */ /* 0x0009e2000c101504 */
[----:B------:R-:W-:-:S02]  /*53b0*/  LEA R68, P4, R69, R20, 0x1 ;  /* 0x0000001445447211 */ /* 0x000fc400078808ff */
[----:B------:R-:W-:Y:S01]  /*53c0*/  PRMT R26, R5, 0x7632, R26 ;  /* 0x00007632051a7816 */ /* 0x000fe2000000001a */
[----:B------:R-:W-:Y:S01]  /*53d0*/  STG.E.U16 [R42.64], R9 ;  /* 0x000000092a007986 */ /* 0x000fe2000c101504 */
[-C--:B------:R-:W-:Y:S02]  /*53e0*/  LEA R70, P5, R71, R20.reuse, 0x1 ;  /* 0x0000001447467211 */ /* 0x080fe400078a08ff */
[C---:B------:R-:W-:Y:S01]  /*53f0*/  LEA R83, R86.reuse, R81, 0x1 ;  /* 0x0000005156537211 */ /* 0x040fe200078e08ff */
[----:B------:R-:W-:Y:S01]  /*5400*/  STG.E.U16 [R44.64], R5 ;  /* 0x000000052c007986 */ /* 0x000fe2000c101504 */
[-C--:B------:R-:W-:Y:S02]  /*5410*/  LEA.HI.X.SX32 R67, R67, R21.reuse, 0x1, P3 ;  /* 0x0000001543437211 */ /* 0x080fe400018f0eff */
[-C--:B------:R-:W-:Y:S01]  /*5420*/  LEA.HI.X.SX32 R69, R69, R21.reuse, 0x1, P4 ;  /* 0x0000001545457211 */ /* 0x080fe200020f0eff */
[----:B------:R-:W-:Y:S01]  /*5430*/  STG.E.U16 [R46.64], R4 ;  /* 0x000000042e007986 */ /* 0x000fe2000c101504 */
[-C--:B------:R-:W-:Y:S01]  /*5440*/  LEA R72, P3, R73, R20.reuse, 0x1 ;  /* 0x0000001449487211 */ /* 0x080fe200078608ff */
[----:B------:R-:W-:Y:S01]  /*5450*/  IMAD R86, R86, 0x2, R83 ;  /* 0x0000000256567824 */ /* 0x000fe200078e0253 */
[----:B------:R-:W-:Y:S01]  /*5460*/  LEA.HI.X.SX32 R71, R71, R21, 0x1, P5 ;  /* 0x0000001547477211 */ /* 0x000fe200028f0eff */
[----:B------:R-:W-:Y:S01]  /*5470*/  STG.E.U16 [R48.64], R24 ;  /* 0x0000001830007986 */ /* 0x000fe2000c101504 */
[----:B------:R-:W-:-:S02]  /*5480*/  LEA R74, P4, R75, R20, 0x1 ;  /* 0x000000144b4a7211 */ /* 0x000fc400078808ff */
[----:B---3--:R-:W-:Y:S01]  /*5490*/  PRMT R31, R18, 0x7632, R31 ;  /* 0x00007632121f7816 */ /* 0x008fe2000000001f */
[----:B------:R-:W-:Y:S01]  /*54a0*/  STG.E.U16 [R50.64], R8 ;  /* 0x0000000832007986 */ /* 0x000fe2000c101504 */
[----:B------:R-:W-:Y:S02]  /*54b0*/  LEA R76, P5, R77, R20, 0x1 ;  /* 0x000000144d4c7211 */ /* 0x000fe400078a08ff */
[----:B0-----:R-:W-:Y:S01]  /*54c0*/  PRMT R32, R14, 0x7632, R32 ;  /* 0x000076320e207816 */ /* 0x001fe20000000020 */
[----:B------:R-:W-:Y:S01]  /*54d0*/  STG.E.U16 [R52.64], R26 ;  /* 0x0000001a34007986 */ /* 0x000fe2000c101504 */
[----:B------:R-:W-:Y:S02]  /*54e0*/  PRMT R33, R10, 0x7632, R33 ;  /* 0x000076320a217816 */ /* 0x000fe40000000021 */
[----:B------:R-:W-:Y:S01]  /*54f0*/  LEA.HI.X.SX32 R73, R73, R21, 0x1, P3 ;  /* 0x0000001549497211 */ /* 0x000fe200018f0eff */
[----:B------:R-:W-:Y:S01]  /*5500*/  STG.E.U16 [R54.64], R18 ;  /* 0x0000001236007986 */ /* 0x000fe2000c101504 */
[----:B-1----:R-:W-:-:S02]  /*5510*/  PRMT R34, R6, 0x7632, R34 ;  /* 0x0000763206227816 */ /* 0x002fc40000000022 */
[-C--:B------:R-:W-:Y:S01]  /*5520*/  LEA.HI.X.SX32 R75, R75, R21.reuse, 0x1, P4 ;  /* 0x000000154b4b7211 */ /* 0x080fe200020f0eff */
[----:B------:R-:W-:Y:S01]  /*5530*/  STG.E.U16 [R56.64], R14 ;  /* 0x0000000e38007986 */ /* 0x000fe2000c101504 */
[-C--:B------:R-:W-:Y:S02]  /*5540*/  LEA R78, P3, R79, R20.reuse, 0x1 ;  /* 0x000000144f4e7211 */ /* 0x080fe400078608ff */
[----:B------:R-:W-:Y:S01]  /*5550*/  LEA.HI.X.SX32 R77, R77, R21, 0x1, P5 ;  /* 0x000000154d4d7211 */ /* 0x000fe200028f0eff */
[----:B------:R0:W-:Y:S01]  /*5560*/  STG.E.U16 [R58.64], R10 ;  /* 0x0000000a3a007986 */ /* 0x0001e2000c101504 */
[-C--:B------:R-:W-:Y:S02]  /*5570*/  LEA R80, P4, R81, R20.reuse, 0x1 ;  /* 0x0000001451507211 */ /* 0x080fe400078808ff */
[-C--:B------:R-:W-:Y:S01]  /*5580*/  LEA R82, P5, R83, R20.reuse, 0x1 ;  /* 0x0000001453527211 */ /* 0x080fe200078a08ff */
[----:B------:R1:W-:Y:S01]  /*5590*/  STG.E.U16 [R60.64], R6 ;  /* 0x000000063c007986 */ /* 0x0003e2000c101504 */
[----:B------:R-:W-:-:S02]  /*55a0*/  LEA R20, P6, R86, R20, 0x1 ;  /* 0x0000001456147211 */ /* 0x000fc400078c08ff */
[-C--:B------:R-:W-:Y:S01]  /*55b0*/  LEA.HI.X.SX32 R79, R79, R21.reuse, 0x1, P3 ;  /* 0x000000154f4f7211 */ /* 0x080fe200018f0eff */
[----:B------:R1:W-:Y:S01]  /*55c0*/  STG.E.U16 [R62.64], R31 ;  /* 0x0000001f3e007986 */ /* 0x0003e2000c101504 */
[----:B--2---:R-:W-:Y:S02]  /*55d0*/  PRMT R39, R19, 0x7632, R39 ;  /* 0x0000763213277816 */ /* 0x004fe40000000027 */
[-C--:B------:R-:W-:Y:S01]  /*55e0*/  LEA.HI.X.SX32 R81, R81, R21.reuse, 0x1, P4 ;  /* 0x0000001551517211 */ /* 0x080fe200020f0eff */
[----:B------:R1:W-:Y:S01]  /*55f0*/  STG.E.U16 [R64.64], R32 ;  /* 0x0000002040007986 */ /* 0x0003e2000c101504 */
[----:B----4-:R-:W-:Y:S02]  /*5600*/  PRMT R40, R15, 0x7632, R40 ;  /* 0x000076320f287816 */ /* 0x010fe40000000028 */
[----:B------:R-:W-:Y:S01]  /*5610*/  LEA.HI.X.SX32 R83, R83, R21, 0x1, P5 ;  /* 0x0000001553537211 */ /* 0x000fe200028f0eff */
[----:B------:R1:W-:Y:S01]  /*5620*/  STG.E.U16 [R66.64], R33 ;  /* 0x0000002142007986 */ /* 0x0003e2000c101504 */
[----:B------:R-:W-:-:S02]  /*5630*/  PRMT R41, R11, 0x7632, R41 ;  /* 0x000076320b297816 */ /* 0x000fc40000000029 */
[----:B------:R-:W-:Y:S01]  /*5640*/  LEA.HI.X.SX32 R21, R86, R21, 0x1, P6 ;  /* 0x0000001556157211 */ /* 0x000fe200030f0eff */
[----:B------:R1:W-:Y:S01]  /*5650*/  STG.E.U16 [R68.64], R34 ;  /* 0x0000002244007986 */ /* 0x0003e2000c101504 */
[----:B0-----:R-:W-:Y:S02]  /*5660*/  PRMT R10, R7, 0x7632, R10 ;  /* 0x00007632070a7816 */ /* 0x001fe4000000000a */
[----:B------:R-:W-:Y:S01]  /*5670*/  FSEL R85, R85, -INF , P2 ;  /* 0xff80000055557808 */ /* 0x000fe20001000000 */
[----:B------:R1:W-:Y:S04]  /*5680*/  STG.E.U16 [R70.64], R19 ;  /* 0x0000001346007986 */ /* 0x0003e8000c101504 */
[----:B------:R1:W-:Y:S01]  /*5690*/  STG.E.U16 [R72.64], R15 ;  /* 0x0000000f48007986 */ /* 0x0003e2000c101504 */
[----:B------:R-:W-:Y:S01]  /*56a0*/  FFMA R85, R85, 0.69314718246459960938, R2 ;  /* 0x3f31721855557823 */ /* 0x000fe20000000002 */
[----:B------:R-:W-:-:S02]  /*56b0*/  LOP3.LUT R2, R88, 0xf8, RZ, 0xc0, !PT ;  /* 0x000000f858027812 */ /* 0x000fc400078ec0ff */
[----:B------:R1:W-:Y:S04]  /*56c0*/  STG.E.U16 [R74.64], R11 ;  /* 0x0000000b4a007986 */ /* 0x0003e8000c101504 */
[----:B------:R1:W-:Y:S04]  /*56d0*/  STG.E.U16 [R76.64], R7 ;  /* 0x000000074c007986 */ /* 0x0003e8000c101504 */
[----:B------:R1:W-:Y:S04]  /*56e0*/  STG.E.U16 [R78.64], R39 ;  /* 0x000000274e007986 */ /* 0x0003e8000c101504 */
[----:B------:R1:W-:Y:S04]  /*56f0*/  STG.E.U16 [R80.64], R40 ;  /* 0x0000002850007986 */ /* 0x0003e8000c101504 */
[----:B------:R1:W-:Y:S04]  /*5700*/  STG.E.U16 [R82.64], R41 ;  /* 0x0000002952007986 */ /* 0x0003e8000c101504 */
[----:B------:R1:W-:Y:S04]  /*5710*/  STG.E.U16 [R20.64], R10 ;  /* 0x0000000a14007986 */ /* 0x0003e8000c101504 */
[----:B------:R-:W-:Y:S06]  /*5720*/  BAR.SYNC.DEFER_BLOCKING 0x0 ;  /* 0x0000000000007b1d */ /* 0x000fec0000010000 */
[----:B------:R1:W-:Y:S04]  /*5730*/  STS.64 [R2], R84 ;  /* 0x0000005402007388 */ /* 0x0003e80000000a00 */
[----:B------:R-:W-:Y:S06]  /*5740*/  BAR.SYNC.DEFER_BLOCKING 0x0 ;  /* 0x0000000000007b1d */ /* 0x000fec0000010000 */
[----:B------:R-:W-:Y:S05]  /*5750*/  @P0 EXIT ;  /* 0x000000000000094d */ /* 0x000fea0003800000 */
[----:B-1----:R-:W0:Y:S01]  /*5760*/  LDS R7, [R0] ;  /* 0x0000000000077984 */ /* 0x002e220000000800 */
[----:B------:R-:W-:-:S02]  /*5770*/  IMAD R2, R87, c[0x0][0x1cc], RZ ;  /* 0x0000730057027a24 */ /* 0x000fc400078e02ff */
[C---:B------:R-:W-:Y:S02]  /*5780*/  IMAD.SHL.U32 R6, R250.reuse, 0x4, RZ ;  /* 0x00000004fa067824 */ /* 0x040fe400078e00ff */
[----:B------:R-:W-:Y:S01]  /*5790*/  IMAD.HI R5, R250, 0x4, RZ ;  /* 0x00000004fa057827 */ /* 0x000fe200078e02ff */
[----:B------:R-:W-:-:S03]  /*57a0*/  SHF.L.U32 R3, R2, 0x2, RZ ;  /* 0x0000000202037819 */ /* 0x000fc600000006ff */
[----:B------:R-:W-:Y:S01]  /*57b0*/  IMAD.HI R4, R2, 0x4, RZ ;  /* 0x0000000402047827 */ /* 0x000fe200078e02ff */
[----:B------:R-:W-:-:S04]  /*57c0*/  IADD3 R2, P0, P1, R6, c[0x0][0x180], R3 ;  /* 0x0000600006027a10 */ /* 0x000fc8000791e003 */
[----:B------:R-:W-:-:S05]  /*57d0*/  IADD3.X R3, R5, c[0x0][0x184], R4, P0, P1 ;  /* 0x0000610005037a10 */ /* 0x000fca00007e2404 */
[----:B0-----:R-:W-:Y:S01]  /*57e0*/  STG.E [R2.64], R7 ;  /* 0x0000000702007986 */ /* 0x001fe2000c101904 */
[----:B------:R-:W-:Y:S05]  /*57f0*/  EXIT ;  /* 0x000000000000794d */ /* 0x000fea0003800000 */
.L_x_3:
[----:B------:R-:W-:-:S00]  /*5800*/  BRA `(.L_x_3) ;  /* 0xfffffff000007947 */ /* 0x000fc0000383ffff */
[----:B------:R-:W-:-:S00]  /*5810*/  NOP ;  /* 0x0000000000007918 */ /* 0x000fc00000000000 */
        /* <DEDUP_REMOVED lines=14> */
.L_x_4:


//--------------------- .nv.global.init           --------------------------
	.section	.nv.global.init,"aw",@progbits
.nv.global.init:
	.type		_$_str,@object
	.size		_$_str,(.L_0 - _$_str)
_$_str:
        /*0000*/ 	.byte	0x5f, 0x5f, 0x43, 0x55, 0x44, 0x41, 0x5f, 0x46, 0x54, 0x5a, 0x00
.L_0:


//--------------------- .nv.shared.attn_fwd       --------------------------
	.section	.nv.shared.attn_fwd,"aw",@nobits
	.sectionflags	@""
	.align	16
